// auto-generated by cutlass_sweep.gemm — config: {"arch": "sm_100", "cluster_m": 2, "cluster_n": 2, "dtype": "fp16", "stages": 0, "tile_k": 128, "tile_m": 256, "tile_n": 256}
#include "cutlass/cutlass.h"
#include "cutlass/gemm/collective/collective_builder.hpp"
#include "cutlass/gemm/device/gemm_universal_adapter.h"
#include "cutlass/gemm/kernel/gemm_universal.hpp"
#include "cutlass/epilogue/collective/collective_builder.hpp"

using ElemA = cutlass::half_t;
using ElemB = cutlass::half_t;
using ElemCD = cutlass::half_t;
using Acc  = float;
using TileShape    = cute::Shape<cute::_256, cute::_256, cute::_128>;
using ClusterShape = cute::Shape<cute::_2, cute::_2, cute::_1>;

using CollectiveEpilogue = typename cutlass::epilogue::collective::CollectiveBuilder<
    cutlass::arch::Sm100, cutlass::arch::OpClassTensorOp,
    TileShape, ClusterShape,
    cutlass::epilogue::collective::EpilogueTileAuto,
    Acc, Acc,
    ElemCD, cutlass::layout::RowMajor, 128 / cutlass::sizeof_bits<ElemCD>::value,
    ElemCD, cutlass::layout::RowMajor, 128 / cutlass::sizeof_bits<ElemCD>::value,
    cutlass::epilogue::collective::EpilogueScheduleAuto
  >::CollectiveOp;

using CollectiveMainloop = typename cutlass::gemm::collective::CollectiveBuilder<
    cutlass::arch::Sm100, cutlass::arch::OpClassTensorOp,
    ElemA, cutlass::layout::RowMajor, 128 / cutlass::sizeof_bits<ElemA>::value,
    ElemB, cutlass::layout::ColumnMajor, 128 / cutlass::sizeof_bits<ElemB>::value,
    Acc,
    TileShape, ClusterShape,
    cutlass::gemm::collective::StageCountAutoCarveout<static_cast<int>(sizeof(typename CollectiveEpilogue::SharedStorage))>,
    cutlass::gemm::collective::KernelScheduleAuto
  >::CollectiveOp;

using GemmKernel = cutlass::gemm::kernel::GemmUniversal<
    cute::Shape<int,int,int,int>,
    CollectiveMainloop,
    CollectiveEpilogue
>;
using Gemm = cutlass::gemm::device::GemmUniversalAdapter<GemmKernel>;

// Force the device kernel symbol into the cubin without needing a host main.
auto* _anchor = &cutlass::device_kernel<GemmKernel>;


// ===== COMPILED SASS (sm_100a) =====

	.target	sm_100a

	.elftype	@"ET_EXEC"


//--------------------- .note.nv.tkinfo           --------------------------
	.section	.note.nv.tkinfo,"",@"SHT_NOTE"
	.sectionflags	@"SHF_NOTE_NV_TKINFO"
	.tkinfo
        /*0018*/ 	.word	0x00000002
        /*0030*/ 	.string	""
        /*0030*/ 	.string	"ptxas"
        /*0030*/ 	.string	"Cuda compilation tools, release 13.0, V13.0.88"
        /*0030*/ 	.string	"Build cuda_13.0.r13.0/compiler.36424714_0"
        /*0030*/ 	.string	"-arch sm_100a -m 64 "



//--------------------- .note.nv.cuinfo           --------------------------
	.section	.note.nv.cuinfo,"",@"SHT_NOTE"
	.sectionflags	@"SHF_NOTE_NV_CUINFO"
        /*0018*/ 	.short	0x0002
        /*001a*/ 	.short	0x0064
        /*001c*/ 	.short	0x0082
	.zero		2


//--------------------- .nv.info                  --------------------------
	.section	.nv.info,"",@"SHT_CUDA_INFO"
	.align	4


	//----- nvinfo : EIATTR_REGCOUNT
	.align		4
        /*0000*/ 	.byte	0x04, 0x2f
        /*0002*/ 	.short	(.L_19 - .L_18)
	.align		4
.L_18:
        /*0004*/ 	.word	index@(_ZN7cutlass13device_kernelINS_4gemm6kernel13GemmUniversalIN4cute5tupleIJiiiiEEENS1_10collective13CollectiveMmaINS1_35MainloopSm100TmaUmmaWarpSpecializedILi2ELi2ELi2ENS5_IJNS4_1CILi2EEESB_NSA_ILi1EEEEEEEENS5_IJNSA_ILi256EEESF_NSA_ILi128EEEEEENS_6half_tENS5_IJlSC_lEEESI_SJ_NS4_8TiledMMAINS4_8MMA_AtomIJNS4_26SM100_MMA_F16BF16_2x1SM_SSISI_SI_fLi256ELi256ELNS4_4UMMA5MajorE0ELSO_0ELNSN_7ScaleInE0ELSP_0EEEEEENS4_6LayoutINS5_IJSC_SC_SC_EEENS5_IJNSA_ILi0EEESU_SU_EEEEENS5_IJNS4_10UnderscoreESX_SX_EEEEENS4_28SM100_TMA_2SM_LOAD_MULTICASTENS4_14ComposedLayoutINS4_7SwizzleILi3ELi4ELi3EEENS4_18smem_ptr_flag_bitsILi16EEENSS_INS5_IJNSA_ILi8EEENSA_ILi64EEEEEENS5_IJS17_SC_EEEEEEEvNS4_8identityENS4_18SM100_TMA_2SM_LOADES1B_vS1C_EENS_8epilogue10collective18CollectiveEpilogueINS1F_23Sm100TmaWarpSpecializedILi4ELi2ELi64ELb1ELb0EEEJNS5_IJSG_SF_SG_EEENS5_IJNSS_ISG_SC_EENSS_IS17_SC_EEEEESI_SJ_SI_SJ_NS1F_6fusion15FusionCallbacksIS1J_NS1O_17LinearCombinationISI_fSI_fLNS_15FloatRoundStyleE2EEES1K_S1N_JEEENS4_5SM1004TMEM4LOAD26SM100_TMEM_LOAD_32dp32b64xENS4_13SM90_TMA_LOADES1B_NS4_39AutoVectorizingCopyWithAssumedAlignmentILi128EEENS4_14SM90_TMA_STOREES1B_S20_S20_EEEvvEEEEvNT_6ParamsE)
        /*0008*/ 	.word	0x000000ad


	//----- nvinfo : EIATTR_FRAME_SIZE
	.align		4
.L_19:
        /*000c*/ 	.byte	0x04, 0x11
        /*000e*/ 	.short	(.L_21 - .L_20)
	.align		4
.L_20:
        /*0010*/ 	.word	index@($__internal_2_$__cuda_sm10x_tcgen05_guardrail_trap_unallocated_columns_being_dealloced)
        /*0014*/ 	.word	0x00000000


	//----- nvinfo : EIATTR_FRAME_SIZE
	.align		4
.L_21:
        /*0018*/ 	.byte	0x04, 0x11
        /*001a*/ 	.short	(.L_23 - .L_22)
	.align		4
.L_22:
        /*001c*/ 	.word	index@($__internal_1_$__cuda_sm10x_tcgen05_guardrail_trap_phase_invalid_during_alloc)
        /*0020*/ 	.word	0x00000000


	//----- nvinfo : EIATTR_FRAME_SIZE
	.align		4
.L_23:
        /*0024*/ 	.byte	0x04, 0x11
        /*0026*/ 	.short	(.L_25 - .L_24)
	.align		4
.L_24:
        /*0028*/ 	.word	index@($__internal_0_$__cuda_sm10x_tcgen05_guardrail_trap_col_being_dealloced_not_returned_by_alloc)
        /*002c*/ 	.word	0x00000000


	//----- nvinfo : EIATTR_FRAME_SIZE
	.align		4
.L_25:
        /*0030*/ 	.byte	0x04, 0x11
        /*0032*/ 	.short	(.L_27 - .L_26)
	.align		4
.L_26:
        /*0034*/ 	.word	index@(_ZN7cutlass13device_kernelINS_4gemm6kernel13GemmUniversalIN4cute5tupleIJiiiiEEENS1_10collective13CollectiveMmaINS1_35MainloopSm100TmaUmmaWarpSpecializedILi2ELi2ELi2ENS5_IJNS4_1CILi2EEESB_NSA_ILi1EEEEEEEENS5_IJNSA_ILi256EEESF_NSA_ILi128EEEEEENS_6half_tENS5_IJlSC_lEEESI_SJ_NS4_8TiledMMAINS4_8MMA_AtomIJNS4_26SM100_MMA_F16BF16_2x1SM_SSISI_SI_fLi256ELi256ELNS4_4UMMA5MajorE0ELSO_0ELNSN_7ScaleInE0ELSP_0EEEEEENS4_6LayoutINS5_IJSC_SC_SC_EEENS5_IJNSA_ILi0EEESU_SU_EEEEENS5_IJNS4_10UnderscoreESX_SX_EEEEENS4_28SM100_TMA_2SM_LOAD_MULTICASTENS4_14ComposedLayoutINS4_7SwizzleILi3ELi4ELi3EEENS4_18smem_ptr_flag_bitsILi16EEENSS_INS5_IJNSA_ILi8EEENSA_ILi64EEEEEENS5_IJS17_SC_EEEEEEEvNS4_8identityENS4_18SM100_TMA_2SM_LOADES1B_vS1C_EENS_8epilogue10collective18CollectiveEpilogueINS1F_23Sm100TmaWarpSpecializedILi4ELi2ELi64ELb1ELb0EEEJNS5_IJSG_SF_SG_EEENS5_IJNSS_ISG_SC_EENSS_IS17_SC_EEEEESI_SJ_SI_SJ_NS1F_6fusion15FusionCallbacksIS1J_NS1O_17LinearCombinationISI_fSI_fLNS_15FloatRoundStyleE2EEES1K_S1N_JEEENS4_5SM1004TMEM4LOAD26SM100_TMEM_LOAD_32dp32b64xENS4_13SM90_TMA_LOADES1B_NS4_39AutoVectorizingCopyWithAssumedAlignmentILi128EEENS4_14SM90_TMA_STOREES1B_S20_S20_EEEvvEEEEvNT_6ParamsE)
        /*0038*/ 	.word	0x00000000


	//----- nvinfo : EIATTR_MIN_STACK_SIZE
	.align		4
.L_27:
        /*003c*/ 	.byte	0x04, 0x12
        /*003e*/ 	.short	(.L_29 - .L_28)
	.align		4
.L_28:
        /*0040*/ 	.word	index@(_ZN7cutlass13device_kernelINS_4gemm6kernel13GemmUniversalIN4cute5tupleIJiiiiEEENS1_10collective13CollectiveMmaINS1_35MainloopSm100TmaUmmaWarpSpecializedILi2ELi2ELi2ENS5_IJNS4_1CILi2EEESB_NSA_ILi1EEEEEEEENS5_IJNSA_ILi256EEESF_NSA_ILi128EEEEEENS_6half_tENS5_IJlSC_lEEESI_SJ_NS4_8TiledMMAINS4_8MMA_AtomIJNS4_26SM100_MMA_F16BF16_2x1SM_SSISI_SI_fLi256ELi256ELNS4_4UMMA5MajorE0ELSO_0ELNSN_7ScaleInE0ELSP_0EEEEEENS4_6LayoutINS5_IJSC_SC_SC_EEENS5_IJNSA_ILi0EEESU_SU_EEEEENS5_IJNS4_10UnderscoreESX_SX_EEEEENS4_28SM100_TMA_2SM_LOAD_MULTICASTENS4_14ComposedLayoutINS4_7SwizzleILi3ELi4ELi3EEENS4_18smem_ptr_flag_bitsILi16EEENSS_INS5_IJNSA_ILi8EEENSA_ILi64EEEEEENS5_IJS17_SC_EEEEEEEvNS4_8identityENS4_18SM100_TMA_2SM_LOADES1B_vS1C_EENS_8epilogue10collective18CollectiveEpilogueINS1F_23Sm100TmaWarpSpecializedILi4ELi2ELi64ELb1ELb0EEEJNS5_IJSG_SF_SG_EEENS5_IJNSS_ISG_SC_EENSS_IS17_SC_EEEEESI_SJ_SI_SJ_NS1F_6fusion15FusionCallbacksIS1J_NS1O_17LinearCombinationISI_fSI_fLNS_15FloatRoundStyleE2EEES1K_S1N_JEEENS4_5SM1004TMEM4LOAD26SM100_TMEM_LOAD_32dp32b64xENS4_13SM90_TMA_LOADES1B_NS4_39AutoVectorizingCopyWithAssumedAlignmentILi128EEENS4_14SM90_TMA_STOREES1B_S20_S20_EEEvvEEEEvNT_6ParamsE)
        /*0044*/ 	.word	0x00000000
.L_29:


//--------------------- .nv.compat                --------------------------
	.section	.nv.compat,"",@"SHT_CUDA_COMPAT_INFO"
	.align	4
        /*0000*/ 	.byte	0x02, 0x09, 0x01, 0x00, 0x02, 0x02, 0x02, 0x00, 0x02, 0x05, 0x05, 0x00, 0x03, 0x07, 0x01, 0x01
        /*0010*/ 	.byte	0x02, 0x03, 0x01, 0x00, 0x02, 0x06, 0x01, 0x00, 0x04, 0x0b, 0x08, 0x00, 0x09, 0x00, 0x00, 0x00
        /*0020*/ 	.byte	0x00, 0x00, 0x00, 0x00


//--------------------- .nv.info._ZN7cutlass13device_kernelINS_4gemm6kernel13GemmUniversalIN4cute5tupleIJiiiiEEENS1_10collective13CollectiveMmaINS1_35MainloopSm100TmaUmmaWarpSpecializedILi2ELi2ELi2ENS5_IJNS4_1CILi2EEESB_NSA_ILi1EEEEEEEENS5_IJNSA_ILi256EEESF_NSA_ILi128EEEEEENS_6half_tENS5_IJlSC_lEEESI_SJ_NS4_8TiledMMAINS4_8MMA_AtomIJNS4_26SM100_MMA_F16BF16_2x1SM_SSISI_SI_fLi256ELi256ELNS4_4UMMA5MajorE0ELSO_0ELNSN_7ScaleInE0ELSP_0EEEEEENS4_6LayoutINS5_IJSC_SC_SC_EEENS5_IJNSA_ILi0EEESU_SU_EEEEENS5_IJNS4_10UnderscoreESX_SX_EEEEENS4_28SM100_TMA_2SM_LOAD_MULTICASTENS4_14ComposedLayoutINS4_7SwizzleILi3ELi4ELi3EEENS4_18smem_ptr_flag_bitsILi16EEENSS_INS5_IJNSA_ILi8EEENSA_ILi64EEEEEENS5_IJS17_SC_EEEEEEEvNS4_8identityENS4_18SM100_TMA_2SM_LOADES1B_vS1C_EENS_8epilogue10collective18CollectiveEpilogueINS1F_23Sm100TmaWarpSpecializedILi4ELi2ELi64ELb1ELb0EEEJNS5_IJSG_SF_SG_EEENS5_IJNSS_ISG_SC_EENSS_IS17_SC_EEEEESI_SJ_SI_SJ_NS1F_6fusion15FusionCallbacksIS1J_NS1O_17LinearCombinationISI_fSI_fLNS_15FloatRoundStyleE2EEES1K_S1N_JEEENS4_5SM1004TMEM4LOAD26SM100_TMEM_LOAD_32dp32b64xENS4_13SM90_TMA_LOADES1B_NS4_39AutoVectorizingCopyWithAssumedAlignmentILi128EEENS4_14SM90_TMA_STOREES1B_S20_S20_EEEvvEEEEvNT_6ParamsE --------------------------
	.section	.nv.info._ZN7cutlass13device_kernelINS_4gemm6kernel13GemmUniversalIN4cute5tupleIJiiiiEEENS1_10collective13CollectiveMmaINS1_35MainloopSm100TmaUmmaWarpSpecializedILi2ELi2ELi2ENS5_IJNS4_1CILi2EEESB_NSA_ILi1EEEEEEEENS5_IJNSA_ILi256EEESF_NSA_ILi128EEEEEENS_6half_tENS5_IJlSC_lEEESI_SJ_NS4_8TiledMMAINS4_8MMA_AtomIJNS4_26SM100_MMA_F16BF16_2x1SM_SSISI_SI_fLi256ELi256ELNS4_4UMMA5MajorE0ELSO_0ELNSN_7ScaleInE0ELSP_0EEEEEENS4_6LayoutINS5_IJSC_SC_SC_EEENS5_IJNSA_ILi0EEESU_SU_EEEEENS5_IJNS4_10UnderscoreESX_SX_EEEEENS4_28SM100_TMA_2SM_LOAD_MULTICASTENS4_14ComposedLayoutINS4_7SwizzleILi3ELi4ELi3EEENS4_18smem_ptr_flag_bitsILi16EEENSS_INS5_IJNSA_ILi8EEENSA_ILi64EEEEEENS5_IJS17_SC_EEEEEEEvNS4_8identityENS4_18SM100_TMA_2SM_LOADES1B_vS1C_EENS_8epilogue10collective18CollectiveEpilogueINS1F_23Sm100TmaWarpSpecializedILi4ELi2ELi64ELb1ELb0EEEJNS5_IJSG_SF_SG_EEENS5_IJNSS_ISG_SC_EENSS_IS17_SC_EEEEESI_SJ_SI_SJ_NS1F_6fusion15FusionCallbacksIS1J_NS1O_17LinearCombinationISI_fSI_fLNS_15FloatRoundStyleE2EEES1K_S1N_JEEENS4_5SM1004TMEM4LOAD26SM100_TMEM_LOAD_32dp32b64xENS4_13SM90_TMA_LOADES1B_NS4_39AutoVectorizingCopyWithAssumedAlignmentILi128EEENS4_14SM90_TMA_STOREES1B_S20_S20_EEEvvEEEEvNT_6ParamsE,"",@"SHT_CUDA_INFO"
	.sectionflags	@""
	.align	4


	//----- nvinfo : EIATTR_CUDA_API_VERSION
	.align		4
        /*0000*/ 	.byte	0x04, 0x37
        /*0002*/ 	.short	(.L_31 - .L_30)
.L_30:
        /*0004*/ 	.word	0x00000082


	//----- nvinfo : EIATTR_KPARAM_INFO
	.align		4
.L_31:
        /*0008*/ 	.byte	0x04, 0x17
        /*000a*/ 	.short	(.L_33 - .L_32)
.L_32:
        /*000c*/ 	.word	0x00000000
        /*0010*/ 	.short	0x0000
        /*0012*/ 	.short	0x0000
        /*0014*/ 	.byte	0x00, 0xf0, 0x01, 0x20


	//----- nvinfo : EIATTR_AT_ENTRY_FRAGMENTS
	.align		4
.L_33:
        /*0018*/ 	.byte	0x04, 0x4f
        /*001a*/ 	.short	(.L_35 - .L_34)


	//   ....[0]....
.L_34:
        /*001c*/ 	.word	0x00000007


	//----- nvinfo : EIATTR_RESERVED_SMEM_USED
	.align		4
.L_35:
        /*0020*/ 	.byte	0x01, 0x41
	.zero		2


	//----- nvinfo : EIATTR_SPARSE_MMA_MASK
	.align		4
        /*0024*/ 	.byte	0x03, 0x50
        /*0026*/ 	.short	0x0000


	//----- nvinfo : EIATTR_TCGEN05_2CTA_USED
	.align		4
        /*0028*/ 	.byte	0x01, 0x52
	.zero		2


	//----- nvinfo : EIATTR_MAXREG_COUNT
	.align		4
        /*002c*/ 	.byte	0x03, 0x1b
        /*002e*/ 	.short	0x00ff


	//----- nvinfo : EIATTR_NUM_BARRIERS
	.align		4
        /*0030*/ 	.byte	0x02, 0x4c
        /*0032*/ 	.byte	0x07
	.zero		1


	//----- nvinfo : EIATTR_EXTERNS
	.align		4
        /*0034*/ 	.byte	0x04, 0x0f
        /*0036*/ 	.short	(.L_37 - .L_36)


	//   ....[0]....
	.align		4
.L_36:
        /*0038*/ 	.word	index@(__assertfail)


	//----- nvinfo : EIATTR_MERCURY_ISA_VERSION
	.align		4
.L_37:
        /*003c*/ 	.byte	0x03, 0x5f
        /*003e*/ 	.short	0x0101


	//----- nvinfo : EIATTR_INT_WARP_WIDE_INSTR_OFFSETS
	.align		4
        /*0040*/ 	.byte	0x04, 0x31
        /*0042*/ 	.short	(.L_39 - .L_38)


	//   ....[0]....
.L_38:
        /*0044*/ 	.word	0x00000cf0


	//   ....[1]....
        /*0048*/ 	.word	0x00000d90


	//   ....[2]....
        /*004c*/ 	.word	0x000043f0


	//   ....[3]....
        /*0050*/ 	.word	0x00004410


	//   ....[4]....
        /*0054*/ 	.word	0x00004440


	//   ....[5]....
        /*0058*/ 	.word	0x00004f80


	//   ....[6]....
        /*005c*/ 	.word	0x00004ff0


	//   ....[7]....
        /*0060*/ 	.word	0x000050d0


	//   ....[8]....
        /*0064*/ 	.word	0x00005150


	//   ....[9]....
        /*0068*/ 	.word	0x00005250


	//   ....[10]....
        /*006c*/ 	.word	0x000052d0


	//   ....[11]....
        /*0070*/ 	.word	0x000053c0


	//   ....[12]....
        /*0074*/ 	.word	0x00005470


	//----- nvinfo : EIATTR_COOP_GROUP_MASK_REGIDS
	.align		4
.L_39:
        /*0078*/ 	.byte	0x04, 0x29
        /*007a*/ 	.short	(.L_41 - .L_40)


	//   ....[0]....
.L_40:
        /*007c*/ 	.word	0xffffffff


	//   ....[1]....
        /*0080*/ 	.word	0xffffffff


	//   ....[2]....
        /*0084*/ 	.word	0xffffffff


	//   ....[3]....
        /*0088*/ 	.word	0xffffffff


	//   ....[4]....
        /*008c*/ 	.word	0xffffffff


	//   ....[5]....
        /*0090*/ 	.word	0xffffffff


	//   ....[6]....
        /*0094*/ 	.word	0xffffffff


	//   ....[7]....
        /*0098*/ 	.word	0xffffffff


	//   ....[8]....
        /*009c*/ 	.word	0xffffffff


	//   ....[9]....
        /*00a0*/ 	.word	0xffffffff


	//   ....[10]....
        /*00a4*/ 	.word	0xffffffff


	//   ....[11]....
        /*00a8*/ 	.word	0xffffffff


	//   ....[12]....
        /*00ac*/ 	.word	0xffffffff


	//   ....[13]....
        /*00b0*/ 	.word	0xffffffff


	//----- nvinfo : EIATTR_COOP_GROUP_INSTR_OFFSETS
	.align		4
.L_41:
        /*00b4*/ 	.byte	0x04, 0x28
        /*00b6*/ 	.short	(.L_43 - .L_42)


	//   ....[0]....
.L_42:
        /*00b8*/ 	.word	0x000000b0


	//   ....[1]....
        /*00bc*/ 	.word	0x00000520


	//   ....[2]....
        /*00c0*/ 	.word	0x000006a0


	//   ....[3]....
        /*00c4*/ 	.word	0x00000830


	//   ....[4]....
        /*00c8*/ 	.word	0x00000920


	//   ....[5]....
        /*00cc*/ 	.word	0x00000a80


	//   ....[6]....
        /*00d0*/ 	.word	0x00000bd0


	//   ....[7]....
        /*00d4*/ 	.word	0x00000e10


	//   ....[8]....
        /*00d8*/ 	.word	0x000023a0


	//   ....[9]....
        /*00dc*/ 	.word	0x00003130


	//   ....[10]....
        /*00e0*/ 	.word	0x00003600


	//   ....[11]....
        /*00e4*/ 	.word	0x00003630


	//   ....[12]....
        /*00e8*/ 	.word	0x000042f0


	//   ....[13]....
        /*00ec*/ 	.word	0x00004500


	//----- nvinfo : EIATTR_VRC_CTA_INIT_COUNT
	.align		4
.L_43:
        /*00f0*/ 	.byte	0x02, 0x4a
        /*00f2*/ 	.byte	0x80
	.zero		1


	//----- nvinfo : EIATTR_SYSCALL_OFFSETS
	.align		4
        /*00f4*/ 	.byte	0x04, 0x46
        /*00f6*/ 	.short	(.L_45 - .L_44)


	//   ....[0]....
.L_44:
        /*00f8*/ 	.word	0x00006100


	//   ....[1]....
        /*00fc*/ 	.word	0x000061f0


	//   ....[2]....
        /*0100*/ 	.word	0x00006bc0


	//   ....[3]....
        /*0104*/ 	.word	0x00008080


	//   ....[4]....
        /*0108*/ 	.word	0x000094b0


	//   ....[5]....
        /*010c*/ 	.word	0x0000a8d0


	//----- nvinfo : EIATTR_MBARRIER_INSTR_OFFSETS
	.align		4
.L_45:
        /*0110*/ 	.byte	0x04, 0x39
        /*0112*/ 	.short	(.L_47 - .L_46)


	//   ....[0]....
.L_46:
        /*0114*/ 	.word	0x00000650
        /*0118*/ 	.word	0x000000ff
        /*011c*/ 	.word	0x00000000
        /*0120*/ 	.short	0x0100
        /*0122*/ 	.byte	0x04
	.zero		1


	//   ....[1]....
        /*0124*/ 	.word	0x00000660
        /*0128*/ 	.word	0x000000ff
        /*012c*/ 	.word	0x00000010
        /*0130*/ 	.short	0x0100
        /*0132*/ 	.byte	0x04
	.zero		1


	//   ....[2]....
        /*0134*/ 	.word	0x00000670
        /*0138*/ 	.word	0x000000ff
        /*013c*/ 	.word	0x00000008
        /*0140*/ 	.short	0x0100
        /*0142*/ 	.byte	0x04
	.zero		1


	//   ....[3]....
        /*0144*/ 	.word	0x00000680
        /*0148*/ 	.word	0x000000ff
        /*014c*/ 	.word	0x00000018
        /*0150*/ 	.short	0x0100
        /*0152*/ 	.byte	0x04
	.zero		1


	//   ....[4]....
        /*0154*/ 	.word	0x000007a0
        /*0158*/ 	.word	0x000000ff
        /*015c*/ 	.word	0x00000020
        /*0160*/ 	.short	0x0100
        /*0162*/ 	.byte	0x04
	.zero		1


	//   ....[5]....
        /*0164*/ 	.word	0x000007b0
        /*0168*/ 	.word	0x000000ff
        /*016c*/ 	.word	0x00000040
        /*0170*/ 	.short	0x0100
        /*0172*/ 	.byte	0x04
	.zero		1


	//   ....[6]....
        /*0174*/ 	.word	0x000007c0
        /*0178*/ 	.word	0x000000ff
        /*017c*/ 	.word	0x00000028
        /*0180*/ 	.short	0x0100
        /*0182*/ 	.byte	0x04
	.zero		1


	//   ....[7]....
        /*0184*/ 	.word	0x000007d0
        /*0188*/ 	.word	0x000000ff
        /*018c*/ 	.word	0x00000048
        /*0190*/ 	.short	0x0100
        /*0192*/ 	.byte	0x04
	.zero		1


	//   ....[8]....
        /*0194*/ 	.word	0x000007e0
        /*0198*/ 	.word	0x000000ff
        /*019c*/ 	.word	0x00000030
        /*01a0*/ 	.short	0x0100
        /*01a2*/ 	.byte	0x04
	.zero		1


	//   ....[9]....
        /*01a4*/ 	.word	0x000007f0
        /*01a8*/ 	.word	0x000000ff
        /*01ac*/ 	.word	0x00000050
        /*01b0*/ 	.short	0x0100
        /*01b2*/ 	.byte	0x04
	.zero		1


	//   ....[10]....
        /*01b4*/ 	.word	0x00000800
        /*01b8*/ 	.word	0x000000ff
        /*01bc*/ 	.word	0x00000038
        /*01c0*/ 	.short	0x0100
        /*01c2*/ 	.byte	0x04
	.zero		1


	//   ....[11]....
        /*01c4*/ 	.word	0x00000810
        /*01c8*/ 	.word	0x000000ff
        /*01cc*/ 	.word	0x00000058
        /*01d0*/ 	.short	0x0100
        /*01d2*/ 	.byte	0x04
	.zero		1


	//   ....[12]....
        /*01d4*/ 	.word	0x000008f0
        /*01d8*/ 	.word	0x000000ff
        /*01dc*/ 	.word	0x00000060
        /*01e0*/ 	.short	0x0100
        /*01e2*/ 	.byte	0x06
	.zero		1


	//   ....[13]....
        /*01e4*/ 	.word	0x00000900
        /*01e8*/ 	.word	0x000000ff
        /*01ec*/ 	.word	0x00000068
        /*01f0*/ 	.short	0x0100
        /*01f2*/ 	.byte	0x06
	.zero		1


	//   ....[14]....
        /*01f4*/ 	.word	0x00000a30
        /*01f8*/ 	.word	0x000000ff
        /*01fc*/ 	.word	0x00000070
        /*0200*/ 	.short	0x0100
        /*0202*/ 	.byte	0x06
	.zero		1


	//   ....[15]....
        /*0204*/ 	.word	0x00000a40
        /*0208*/ 	.word	0x000000ff
        /*020c*/ 	.word	0x00000080
        /*0210*/ 	.short	0x0100
        /*0212*/ 	.byte	0x06
	.zero		1


	//   ....[16]....
        /*0214*/ 	.word	0x00000a50
        /*0218*/ 	.word	0x000000ff
        /*021c*/ 	.word	0x00000078
        /*0220*/ 	.short	0x0100
        /*0222*/ 	.byte	0x06
	.zero		1


	//   ....[17]....
        /*0224*/ 	.word	0x00000a60
        /*0228*/ 	.word	0x000000ff
        /*022c*/ 	.word	0x00000088
        /*0230*/ 	.short	0x0100
        /*0232*/ 	.byte	0x06
	.zero		1


	//   ....[18]....
        /*0234*/ 	.word	0x00000b80
        /*0238*/ 	.word	0x000000ff
        /*023c*/ 	.word	0x00000090
        /*0240*/ 	.short	0x0100
        /*0242*/ 	.byte	0x04
	.zero		1


	//   ....[19]....
        /*0244*/ 	.word	0x00000b90
        /*0248*/ 	.word	0x000000ff
        /*024c*/ 	.word	0x000000a0
        /*0250*/ 	.short	0x0100
        /*0252*/ 	.byte	0x04
	.zero		1


	//   ....[20]....
        /*0254*/ 	.word	0x00000ba0
        /*0258*/ 	.word	0x000000ff
        /*025c*/ 	.word	0x00000098
        /*0260*/ 	.short	0x0100
        /*0262*/ 	.byte	0x04
	.zero		1


	//   ....[21]....
        /*0264*/ 	.word	0x00000bb0
        /*0268*/ 	.word	0x000000ff
        /*026c*/ 	.word	0x000000a8
        /*0270*/ 	.short	0x0100
        /*0272*/ 	.byte	0x04
	.zero		1


	//   ....[22]....
        /*0274*/ 	.word	0x00000ca0
        /*0278*/ 	.word	0x000000ff
        /*027c*/ 	.word	0x000000b0
        /*0280*/ 	.short	0x0100
        /*0282*/ 	.byte	0x04
	.zero		1


	//   ....[23]....
        /*0284*/ 	.word	0x00000cb0
        /*0288*/ 	.word	0x000000ff
        /*028c*/ 	.word	0x000000c0
        /*0290*/ 	.short	0x0100
        /*0292*/ 	.byte	0x04
	.zero		1


	//   ....[24]....
        /*0294*/ 	.word	0x00000cc0
        /*0298*/ 	.word	0x000000ff
        /*029c*/ 	.word	0x000000b8
        /*02a0*/ 	.short	0x0100
        /*02a2*/ 	.byte	0x04
	.zero		1


	//   ....[25]....
        /*02a4*/ 	.word	0x00000cd0
        /*02a8*/ 	.word	0x000000ff
        /*02ac*/ 	.word	0x000000c8
        /*02b0*/ 	.short	0x0100
        /*02b2*/ 	.byte	0x04
	.zero		1


	//   ....[26]....
        /*02b4*/ 	.word	0x00000dd0
        /*02b8*/ 	.word	0x000000ff
        /*02bc*/ 	.word	0x000000d0
        /*02c0*/ 	.short	0x0100
        /*02c2*/ 	.byte	0x06
	.zero		1


	//   ....[27]....
        /*02c4*/ 	.word	0x00001980
        /*02c8*/ 	.word	0x00000003
        /*02cc*/ 	.word	0x000000c0
        /*02d0*/ 	.short	0x010a
        /*02d2*/ 	.byte	0xff
	.zero		1


	//   ....[28]....
        /*02d4*/ 	.word	0x000019b0
        /*02d8*/ 	.word	0x00000003
        /*02dc*/ 	.word	0x000000b0
        /*02e0*/ 	.short	0x0101
        /*02e2*/ 	.byte	0xff
	.zero		1


	//   ....[29]....
        /*02e4*/ 	.word	0x00001a70
        /*02e8*/ 	.word	0x000000ff
        /*02ec*/ 	.word	0x00000010
        /*02f0*/ 	.short	0x010a
        /*02f2*/ 	.byte	0x04
	.zero		1


	//   ....[30]....
        /*02f4*/ 	.word	0x00001b40
        /*02f8*/ 	.word	0x000000ff
        /*02fc*/ 	.word	0x00000010
        /*0300*/ 	.short	0x010a
        /*0302*/ 	.byte	0x05
	.zero		1


	//   ....[31]....
        /*0304*/ 	.word	0x00001ca0
        /*0308*/ 	.word	0x000000ff
        /*030c*/ 	.word	0x00000010
        /*0310*/ 	.short	0x010a
        /*0312*/ 	.byte	0x04
	.zero		1


	//   ....[32]....
        /*0314*/ 	.word	0x00001f30
        /*0318*/ 	.word	0x000000ff
        /*031c*/ 	.word	0x00000068
        /*0320*/ 	.short	0x0101
        /*0322*/ 	.byte	0x15
	.zero		1


	//   ....[33]....
        /*0324*/ 	.word	0x00001f50
        /*0328*/ 	.word	0x000000ff
        /*032c*/ 	.word	0x00000010
        /*0330*/ 	.short	0x010a
        /*0332*/ 	.byte	0x04
	.zero		1


	//   ....[34]....
        /*0334*/ 	.word	0x00001fd0
        /*0338*/ 	.word	0x000000ff
        /*033c*/ 	.word	0x00000010
        /*0340*/ 	.short	0x010a
        /*0342*/ 	.byte	0x06
	.zero		1


	//   ....[35]....
        /*0344*/ 	.word	0x00002110
        /*0348*/ 	.word	0x000000ff
        /*034c*/ 	.word	0x00000010
        /*0350*/ 	.short	0x010a
        /*0352*/ 	.byte	0x04
	.zero		1


	//   ....[36]....
        /*0354*/ 	.word	0x000023d0
        /*0358*/ 	.word	0x00000003
        /*035c*/ 	.word	0x00000070
        /*0360*/ 	.short	0x010a
        /*0362*/ 	.byte	0xff
	.zero		1


	//   ....[37]....
        /*0364*/ 	.word	0x00002520
        /*0368*/ 	.word	0x00000000
        /*036c*/ 	.word	0x00000000
        /*0370*/ 	.short	0x0101
        /*0372*/ 	.byte	0xff
	.zero		1


	//   ....[38]....
        /*0374*/ 	.word	0x00002ad0
        /*0378*/ 	.word	0x000000ff
        /*037c*/ 	.word	0x00000000
        /*0380*/ 	.short	0x010a
        /*0382*/ 	.byte	0x04
	.zero		1


	//   ....[39]....
        /*0384*/ 	.word	0x00002b70
        /*0388*/ 	.word	0x00000000
        /*038c*/ 	.word	0x00000000
        /*0390*/ 	.short	0x010a
        /*0392*/ 	.byte	0xff
	.zero		1


	//   ....[40]....
        /*0394*/ 	.word	0x00002c90
        /*0398*/ 	.word	0x00000002
        /*039c*/ 	.word	0x000000b0
        /*03a0*/ 	.short	0x010a
        /*03a2*/ 	.byte	0xff
	.zero		1


	//   ....[41]....
        /*03a4*/ 	.word	0x00002cf0
        /*03a8*/ 	.word	0x00000004
        /*03ac*/ 	.word	0x00000000
        /*03b0*/ 	.short	0x0101
        /*03b2*/ 	.byte	0xff
	.zero		1


	//   ....[42]....
        /*03b4*/ 	.word	0x00002d10
        /*03b8*/ 	.word	0x000000ff
        /*03bc*/ 	.word	0x00000080
        /*03c0*/ 	.short	0x010a
        /*03c2*/ 	.byte	0x04
	.zero		1


	//   ....[43]....
        /*03c4*/ 	.word	0x00002e30
        /*03c8*/ 	.word	0x00000002
        /*03cc*/ 	.word	0x00000070
        /*03d0*/ 	.short	0x010a
        /*03d2*/ 	.byte	0xff
	.zero		1


	//   ....[44]....
        /*03d4*/ 	.word	0x00002f40
        /*03d8*/ 	.word	0x00000002
        /*03dc*/ 	.word	0x00000000
        /*03e0*/ 	.short	0x0101
        /*03e2*/ 	.byte	0xff
	.zero		1


	//   ....[45]....
        /*03e4*/ 	.word	0x00002fd0
        /*03e8*/ 	.word	0x000000ff
        /*03ec*/ 	.word	0x00000080
        /*03f0*/ 	.short	0x0106
        /*03f2*/ 	.byte	0x04
	.zero		1


	//   ....[46]....
        /*03f4*/ 	.word	0x00002ff0
        /*03f8*/ 	.word	0x000000ff
        /*03fc*/ 	.word	0x00000080
        /*0400*/ 	.short	0x010a
        /*0402*/ 	.byte	0x04
	.zero		1


	//   ....[47]....
        /*0404*/ 	.word	0x00003080
        /*0408*/ 	.word	0x000000ff
        /*040c*/ 	.word	0x00000080
        /*0410*/ 	.short	0x0106
        /*0412*/ 	.byte	0x07
	.zero		1


	//   ....[48]....
        /*0414*/ 	.word	0x000030c0
        /*0418*/ 	.word	0x00000000
        /*041c*/ 	.word	0x00000080
        /*0420*/ 	.short	0x010a
        /*0422*/ 	.byte	0xff
	.zero		1


	//   ....[49]....
        /*0424*/ 	.word	0x00003300
        /*0428*/ 	.word	0x000000ff
        /*042c*/ 	.word	0x00000008
        /*0430*/ 	.short	0x010a
        /*0432*/ 	.byte	0x05
	.zero		1


	//   ....[50]....
        /*0434*/ 	.word	0x00003320
        /*0438*/ 	.word	0x000000ff
        /*043c*/ 	.word	0x00000008
        /*0440*/ 	.short	0x010a
        /*0442*/ 	.byte	0x05
	.zero		1


	//   ....[51]....
        /*0444*/ 	.word	0x000034b0
        /*0448*/ 	.word	0x000000ff
        /*044c*/ 	.word	0x00000008
        /*0450*/ 	.short	0x010a
        /*0452*/ 	.byte	0x05
	.zero		1


	//   ....[52]....
        /*0454*/ 	.word	0x000034d0
        /*0458*/ 	.word	0x000000ff
        /*045c*/ 	.word	0x00000008
        /*0460*/ 	.short	0x010a
        /*0462*/ 	.byte	0x05
	.zero		1


	//   ....[53]....
        /*0464*/ 	.word	0x00003590
        /*0468*/ 	.word	0x000000ff
        /*046c*/ 	.word	0x00000000
        /*0470*/ 	.short	0x0101
        /*0472*/ 	.byte	0x04
	.zero		1


	//   ....[54]....
        /*0474*/ 	.word	0x00003950
        /*0478*/ 	.word	0x00000000
        /*047c*/ 	.word	0x00000070
        /*0480*/ 	.short	0x010a
        /*0482*/ 	.byte	0xff
	.zero		1


	//   ....[55]....
        /*0484*/ 	.word	0x00003a10
        /*0488*/ 	.word	0x00000000
        /*048c*/ 	.word	0x00000000
        /*0490*/ 	.short	0x0101
        /*0492*/ 	.byte	0xff
	.zero		1


	//   ....[56]....
        /*0494*/ 	.word	0x00003ad0
        /*0498*/ 	.word	0x000000ff
        /*049c*/ 	.word	0x00000000
        /*04a0*/ 	.short	0x010a
        /*04a2*/ 	.byte	0x04
	.zero		1


	//   ....[57]....
        /*04a4*/ 	.word	0x00003ae0
        /*04a8*/ 	.word	0x000000ff
        /*04ac*/ 	.word	0x000000a0
        /*04b0*/ 	.short	0x010a
        /*04b2*/ 	.byte	0x2e
	.zero		1


	//   ....[58]....
        /*04b4*/ 	.word	0x00003b90
        /*04b8*/ 	.word	0x000000ff
        /*04bc*/ 	.word	0x00000000
        /*04c0*/ 	.short	0x010a
        /*04c2*/ 	.byte	0x07
	.zero		1


	//   ....[59]....
        /*04c4*/ 	.word	0x00003cc0
        /*04c8*/ 	.word	0x000000ff
        /*04cc*/ 	.word	0x00000000
        /*04d0*/ 	.short	0x010a
        /*04d2*/ 	.byte	0x04
	.zero		1


	//   ....[60]....
        /*04d4*/ 	.word	0x00004100
        /*04d8*/ 	.word	0x000000ff
        /*04dc*/ 	.word	0x00000000
        /*04e0*/ 	.short	0x010a
        /*04e2*/ 	.byte	0x04
	.zero		1


	//   ....[61]....
        /*04e4*/ 	.word	0x000041a0
        /*04e8*/ 	.word	0x00000000
        /*04ec*/ 	.word	0x00000000
        /*04f0*/ 	.short	0x010a
        /*04f2*/ 	.byte	0xff
	.zero		1


	//   ....[62]....
        /*04f4*/ 	.word	0x000041e0
        /*04f8*/ 	.word	0x00000000
        /*04fc*/ 	.word	0x00000000
        /*0500*/ 	.short	0x010a
        /*0502*/ 	.byte	0xff
	.zero		1


	//   ....[63]....
        /*0504*/ 	.word	0x00004250
        /*0508*/ 	.word	0x000000ff
        /*050c*/ 	.word	0x00000000
        /*0510*/ 	.short	0x0101
        /*0512*/ 	.byte	0x04
	.zero		1


	//   ....[64]....
        /*0514*/ 	.word	0x00004290
        /*0518*/ 	.word	0x000000ff
        /*051c*/ 	.word	0x000000d0
        /*0520*/ 	.short	0x010a
        /*0522*/ 	.byte	0x29
	.zero		1


	//   ....[65]....
        /*0524*/ 	.word	0x000042e0
        /*0528*/ 	.word	0x000000ff
        /*052c*/ 	.word	0x00000000
        /*0530*/ 	.short	0x0101
        /*0532*/ 	.byte	0x04
	.zero		1


	//   ....[66]....
        /*0534*/ 	.word	0x00004780
        /*0538*/ 	.word	0x0000000c
        /*053c*/ 	.word	0x00000070
        /*0540*/ 	.short	0x010a
        /*0542*/ 	.byte	0xff
	.zero		1


	//   ....[67]....
        /*0544*/ 	.word	0x000048f0
        /*0548*/ 	.word	0x00000000
        /*054c*/ 	.word	0x00000000
        /*0550*/ 	.short	0x0101
        /*0552*/ 	.byte	0xff
	.zero		1


	//   ....[68]....
        /*0554*/ 	.word	0x00004d80
        /*0558*/ 	.word	0x000000ff
        /*055c*/ 	.word	0x00000068
        /*0560*/ 	.short	0x010a
        /*0562*/ 	.byte	0x15
	.zero		1


	//   ....[69]....
        /*0564*/ 	.word	0x00004f00
        /*0568*/ 	.word	0x000000ff
        /*056c*/ 	.word	0x00000040
        /*0570*/ 	.short	0x010a
        /*0572*/ 	.byte	0x15
	.zero		1


	//   ....[70]....
        /*0574*/ 	.word	0x00005080
        /*0578*/ 	.word	0x000000ff
        /*057c*/ 	.word	0x00000020
        /*0580*/ 	.short	0x010b
        /*0582*/ 	.byte	0x15
	.zero		1


	//   ....[71]....
        /*0584*/ 	.word	0x00005090
        /*0588*/ 	.word	0x000000ff
        /*058c*/ 	.word	0x00000000
        /*0590*/ 	.short	0x0101
        /*0592*/ 	.byte	0x06
	.zero		1


	//   ....[72]....
        /*0594*/ 	.word	0x000050a0
        /*0598*/ 	.word	0x000000ff
        /*059c*/ 	.word	0x00000048
        /*05a0*/ 	.short	0x010a
        /*05a2*/ 	.byte	0x15
	.zero		1


	//   ....[73]....
        /*05a4*/ 	.word	0x00005200
        /*05a8*/ 	.word	0x000000ff
        /*05ac*/ 	.word	0x00000028
        /*05b0*/ 	.short	0x010b
        /*05b2*/ 	.byte	0x15
	.zero		1


	//   ....[74]....
        /*05b4*/ 	.word	0x00005210
        /*05b8*/ 	.word	0x000000ff
        /*05bc*/ 	.word	0x00000000
        /*05c0*/ 	.short	0x0101
        /*05c2*/ 	.byte	0x06
	.zero		1


	//   ....[75]....
        /*05c4*/ 	.word	0x00005220
        /*05c8*/ 	.word	0x000000ff
        /*05cc*/ 	.word	0x00000050
        /*05d0*/ 	.short	0x010a
        /*05d2*/ 	.byte	0x15
	.zero		1


	//   ....[76]....
        /*05d4*/ 	.word	0x00005370
        /*05d8*/ 	.word	0x000000ff
        /*05dc*/ 	.word	0x00000030
        /*05e0*/ 	.short	0x010b
        /*05e2*/ 	.byte	0x15
	.zero		1


	//   ....[77]....
        /*05e4*/ 	.word	0x00005380
        /*05e8*/ 	.word	0x000000ff
        /*05ec*/ 	.word	0x00000000
        /*05f0*/ 	.short	0x0101
        /*05f2*/ 	.byte	0x06
	.zero		1


	//   ....[78]....
        /*05f4*/ 	.word	0x00005390
        /*05f8*/ 	.word	0x000000ff
        /*05fc*/ 	.word	0x00000058
        /*0600*/ 	.short	0x010a
        /*0602*/ 	.byte	0x15
	.zero		1


	//   ....[79]....
        /*0604*/ 	.word	0x00005580
        /*0608*/ 	.word	0x000000ff
        /*060c*/ 	.word	0x00000038
        /*0610*/ 	.short	0x010b
        /*0612*/ 	.byte	0x15
	.zero		1


	//   ....[80]....
        /*0614*/ 	.word	0x00005590
        /*0618*/ 	.word	0x000000ff
        /*061c*/ 	.word	0x00000000
        /*0620*/ 	.short	0x0101
        /*0622*/ 	.byte	0x25
	.zero		1


	//   ....[81]....
        /*0624*/ 	.word	0x000055c0
        /*0628*/ 	.word	0x000000ff
        /*062c*/ 	.word	0x00000040
        /*0630*/ 	.short	0x010a
        /*0632*/ 	.byte	0x15
	.zero		1


	//   ....[82]....
        /*0634*/ 	.word	0x000055e0
        /*0638*/ 	.word	0x000000ff
        /*063c*/ 	.word	0x00000048
        /*0640*/ 	.short	0x010a
        /*0642*/ 	.byte	0x15
	.zero		1


	//   ....[83]....
        /*0644*/ 	.word	0x00005600
        /*0648*/ 	.word	0x000000ff
        /*064c*/ 	.word	0x00000050
        /*0650*/ 	.short	0x010a
        /*0652*/ 	.byte	0x15
	.zero		1


	//   ....[84]....
        /*0654*/ 	.word	0x00005640
        /*0658*/ 	.word	0x00000000
        /*065c*/ 	.word	0x00000058
        /*0660*/ 	.short	0x010a
        /*0662*/ 	.byte	0xff
	.zero		1


	//   ....[85]....
        /*0664*/ 	.word	0x00005990
        /*0668*/ 	.word	0x00000003
        /*066c*/ 	.word	0x00000070
        /*0670*/ 	.short	0x010a
        /*0672*/ 	.byte	0xff
	.zero		1


	//   ....[86]....
        /*0674*/ 	.word	0x00005b10
        /*0678*/ 	.word	0x00000000
        /*067c*/ 	.word	0x00000000
        /*0680*/ 	.short	0x0101
        /*0682*/ 	.byte	0xff
	.zero		1


	//   ....[87]....
        /*0684*/ 	.word	0x000066e0
        /*0688*/ 	.word	0x000000ff
        /*068c*/ 	.word	0x00000020
        /*0690*/ 	.short	0x010a
        /*0692*/ 	.byte	0x2c
	.zero		1


	//   ....[88]....
        /*0694*/ 	.word	0x000067a0
        /*0698*/ 	.word	0x000000a6
        /*069c*/ 	.word	0x00000090
        /*06a0*/ 	.short	0x010a
        /*06a2*/ 	.byte	0xff
	.zero		1


	//   ....[89]....
        /*06a4*/ 	.word	0x000068d0
        /*06a8*/ 	.word	0x000000ff
        /*06ac*/ 	.word	0x00000020
        /*06b0*/ 	.short	0x010a
        /*06b2*/ 	.byte	0x2c
	.zero		1


	//   ....[90]....
        /*06b4*/ 	.word	0x00006aa0
        /*06b8*/ 	.word	0x000000a6
        /*06bc*/ 	.word	0x00000090
        /*06c0*/ 	.short	0x010a
        /*06c2*/ 	.byte	0xff
	.zero		1


	//   ....[91]....
        /*06c4*/ 	.word	0x00007d20
        /*06c8*/ 	.word	0x00000000
        /*06cc*/ 	.word	0x00000000
        /*06d0*/ 	.short	0x0101
        /*06d2*/ 	.byte	0xff
	.zero		1


	//   ....[92]....
        /*06d4*/ 	.word	0x00007d30
        /*06d8*/ 	.word	0x00000003
        /*06dc*/ 	.word	0x00000020
        /*06e0*/ 	.short	0x010a
        /*06e2*/ 	.byte	0xff
	.zero		1


	//   ....[93]....
        /*06e4*/ 	.word	0x00007e10
        /*06e8*/ 	.word	0x00000003
        /*06ec*/ 	.word	0x00000020
        /*06f0*/ 	.short	0x010a
        /*06f2*/ 	.byte	0xff
	.zero		1


	//   ....[94]....
        /*06f4*/ 	.word	0x00009150
        /*06f8*/ 	.word	0x0000004d
        /*06fc*/ 	.word	0x00000000
        /*0700*/ 	.short	0x0101
        /*0702*/ 	.byte	0xff
	.zero		1


	//   ....[95]....
        /*0704*/ 	.word	0x00009170
        /*0708*/ 	.word	0x00000000
        /*070c*/ 	.word	0x00000020
        /*0710*/ 	.short	0x010a
        /*0712*/ 	.byte	0xff
	.zero		1


	//   ....[96]....
        /*0714*/ 	.word	0x00009240
        /*0718*/ 	.word	0x00000000
        /*071c*/ 	.word	0x00000020
        /*0720*/ 	.short	0x010a
        /*0722*/ 	.byte	0xff
	.zero		1


	//   ....[97]....
        /*0724*/ 	.word	0x0000a580
        /*0728*/ 	.word	0x0000004a
        /*072c*/ 	.word	0x00000000
        /*0730*/ 	.short	0x0101
        /*0732*/ 	.byte	0xff
	.zero		1


	//   ....[98]....
        /*0734*/ 	.word	0x0000a5a0
        /*0738*/ 	.word	0x00000003
        /*073c*/ 	.word	0x00000020
        /*0740*/ 	.short	0x010a
        /*0742*/ 	.byte	0xff
	.zero		1


	//   ....[99]....
        /*0744*/ 	.word	0x0000a670
        /*0748*/ 	.word	0x00000003
        /*074c*/ 	.word	0x00000020
        /*0750*/ 	.short	0x010a
        /*0752*/ 	.byte	0xff
	.zero		1


	//   ....[100]....
        /*0754*/ 	.word	0x0000a9c0
        /*0758*/ 	.word	0x000000a6
        /*075c*/ 	.word	0x00000000
        /*0760*/ 	.short	0x0101
        /*0762*/ 	.byte	0xff
	.zero		1


	//   ....[101]....
        /*0764*/ 	.word	0x0000b9f0
        /*0768*/ 	.word	0x00000000
        /*076c*/ 	.word	0x00000000
        /*0770*/ 	.short	0x0101
        /*0772*/ 	.byte	0xff
	.zero		1


	//   ....[102]....
        /*0774*/ 	.word	0x0000bc80
        /*0778*/ 	.word	0x000000ff
        /*077c*/ 	.word	0x00000000
        /*0780*/ 	.short	0x0101
        /*0782*/ 	.byte	0x04
	.zero		1


	//   ....[103]....
        /*0784*/ 	.word	0x0000bca0
        /*0788*/ 	.word	0x00000003
        /*078c*/ 	.word	0x000000c0
        /*0790*/ 	.short	0x010a
        /*0792*/ 	.byte	0xff
	.zero		1


	//   ....[104]....
        /*0794*/ 	.word	0x0000bd00
        /*0798*/ 	.word	0x00000000
        /*079c*/ 	.word	0x00000010
        /*07a0*/ 	.short	0x010a
        /*07a2*/ 	.byte	0xff
	.zero		1


	//   ....[105]....
        /*07a4*/ 	.word	0x0000bd60
        /*07a8*/ 	.word	0x00000000
        /*07ac*/ 	.word	0x00000010
        /*07b0*/ 	.short	0x010a
        /*07b2*/ 	.byte	0xff
	.zero		1


	//   ....[106]....
        /*07b4*/ 	.word	0x0000bdb0
        /*07b8*/ 	.word	0x00000003
        /*07bc*/ 	.word	0x00000070
        /*07c0*/ 	.short	0x010a
        /*07c2*/ 	.byte	0xff
	.zero		1


	//   ....[107]....
        /*07c4*/ 	.word	0x0000be10
        /*07c8*/ 	.word	0x00000000
        /*07cc*/ 	.word	0x00000000
        /*07d0*/ 	.short	0x010a
        /*07d2*/ 	.byte	0xff
	.zero		1


	//   ....[108]....
        /*07d4*/ 	.word	0x0000be60
        /*07d8*/ 	.word	0x00000002
        /*07dc*/ 	.word	0x000000b0
        /*07e0*/ 	.short	0x010a
        /*07e2*/ 	.byte	0xff
	.zero		1


	//   ....[109]....
        /*07e4*/ 	.word	0x0000bec0
        /*07e8*/ 	.word	0x00000002
        /*07ec*/ 	.word	0x00000080
        /*07f0*/ 	.short	0x010a
        /*07f2*/ 	.byte	0xff
	.zero		1


	//   ....[110]....
        /*07f4*/ 	.word	0x0000bf10
        /*07f8*/ 	.word	0x00000002
        /*07fc*/ 	.word	0x00000070
        /*0800*/ 	.short	0x010a
        /*0802*/ 	.byte	0xff
	.zero		1


	//   ....[111]....
        /*0804*/ 	.word	0x0000bf70
        /*0808*/ 	.word	0x00000000
        /*080c*/ 	.word	0x00000080
        /*0810*/ 	.short	0x010a
        /*0812*/ 	.byte	0xff
	.zero		1


	//   ....[112]....
        /*0814*/ 	.word	0x0000bfd0
        /*0818*/ 	.word	0x00000000
        /*081c*/ 	.word	0x00000008
        /*0820*/ 	.short	0x010a
        /*0822*/ 	.byte	0xff
	.zero		1


	//   ....[113]....
        /*0824*/ 	.word	0x0000c0b0
        /*0828*/ 	.word	0x00000000
        /*082c*/ 	.word	0x00000008
        /*0830*/ 	.short	0x010a
        /*0832*/ 	.byte	0xff
	.zero		1


	//   ....[114]....
        /*0834*/ 	.word	0x0000c100
        /*0838*/ 	.word	0x00000000
        /*083c*/ 	.word	0x00000070
        /*0840*/ 	.short	0x010a
        /*0842*/ 	.byte	0xff
	.zero		1


	//   ....[115]....
        /*0844*/ 	.word	0x0000c160
        /*0848*/ 	.word	0x00000000
        /*084c*/ 	.word	0x000000a0
        /*0850*/ 	.short	0x010a
        /*0852*/ 	.byte	0xff
	.zero		1


	//   ....[116]....
        /*0854*/ 	.word	0x0000c1c0
        /*0858*/ 	.word	0x00000000
        /*085c*/ 	.word	0x00000000
        /*0860*/ 	.short	0x010a
        /*0862*/ 	.byte	0xff
	.zero		1


	//   ....[117]....
        /*0864*/ 	.word	0x0000c220
        /*0868*/ 	.word	0x00000000
        /*086c*/ 	.word	0x00000000
        /*0870*/ 	.short	0x010a
        /*0872*/ 	.byte	0xff
	.zero		1


	//   ....[118]....
        /*0874*/ 	.word	0x0000c280
        /*0878*/ 	.word	0x00000000
        /*087c*/ 	.word	0x000000d0
        /*0880*/ 	.short	0x010a
        /*0882*/ 	.byte	0xff
	.zero		1


	//   ....[119]....
        /*0884*/ 	.word	0x0000c2d0
        /*0888*/ 	.word	0x0000000c
        /*088c*/ 	.word	0x00000070
        /*0890*/ 	.short	0x010a
        /*0892*/ 	.byte	0xff
	.zero		1


	//   ....[120]....
        /*0894*/ 	.word	0x0000c330
        /*0898*/ 	.word	0x00000000
        /*089c*/ 	.word	0x00000068
        /*08a0*/ 	.short	0x010a
        /*08a2*/ 	.byte	0xff
	.zero		1


	//   ....[121]....
        /*08a4*/ 	.word	0x0000c390
        /*08a8*/ 	.word	0x00000000
        /*08ac*/ 	.word	0x00000040
        /*08b0*/ 	.short	0x010a
        /*08b2*/ 	.byte	0xff
	.zero		1


	//   ....[122]....
        /*08b4*/ 	.word	0x0000c3f0
        /*08b8*/ 	.word	0x00000000
        /*08bc*/ 	.word	0x00000048
        /*08c0*/ 	.short	0x010a
        /*08c2*/ 	.byte	0xff
	.zero		1


	//   ....[123]....
        /*08c4*/ 	.word	0x0000c450
        /*08c8*/ 	.word	0x00000000
        /*08cc*/ 	.word	0x00000050
        /*08d0*/ 	.short	0x010a
        /*08d2*/ 	.byte	0xff
	.zero		1


	//   ....[124]....
        /*08d4*/ 	.word	0x0000c4b0
        /*08d8*/ 	.word	0x00000000
        /*08dc*/ 	.word	0x00000058
        /*08e0*/ 	.short	0x010a
        /*08e2*/ 	.byte	0xff
	.zero		1


	//   ....[125]....
        /*08e4*/ 	.word	0x0000c510
        /*08e8*/ 	.word	0x00000000
        /*08ec*/ 	.word	0x00000040
        /*08f0*/ 	.short	0x010a
        /*08f2*/ 	.byte	0xff
	.zero		1


	//   ....[126]....
        /*08f4*/ 	.word	0x0000c570
        /*08f8*/ 	.word	0x00000000
        /*08fc*/ 	.word	0x00000048
        /*0900*/ 	.short	0x010a
        /*0902*/ 	.byte	0xff
	.zero		1


	//   ....[127]....
        /*0904*/ 	.word	0x0000c5d0
        /*0908*/ 	.word	0x00000000
        /*090c*/ 	.word	0x00000050
        /*0910*/ 	.short	0x010a
        /*0912*/ 	.byte	0xff
	.zero		1


	//   ....[128]....
        /*0914*/ 	.word	0x0000c620
        /*0918*/ 	.word	0x00000003
        /*091c*/ 	.word	0x00000070
        /*0920*/ 	.short	0x010a
        /*0922*/ 	.byte	0xff
	.zero		1


	//   ....[129]....
        /*0924*/ 	.word	0x0000c680
        /*0928*/ 	.word	0x00000000
        /*092c*/ 	.word	0x00000020
        /*0930*/ 	.short	0x010a
        /*0932*/ 	.byte	0xff
	.zero		1


	//   ....[130]....
        /*0934*/ 	.word	0x0000c6d0
        /*0938*/ 	.word	0x000000a6
        /*093c*/ 	.word	0x00000090
        /*0940*/ 	.short	0x010a
        /*0942*/ 	.byte	0xff
	.zero		1


	//   ....[131]....
        /*0944*/ 	.word	0x0000c720
        /*0948*/ 	.word	0x00000003
        /*094c*/ 	.word	0x00000020
        /*0950*/ 	.short	0x010a
        /*0952*/ 	.byte	0xff
	.zero		1


	//   ....[132]....
        /*0954*/ 	.word	0x0000c770
        /*0958*/ 	.word	0x00000000
        /*095c*/ 	.word	0x00000020
        /*0960*/ 	.short	0x010a
        /*0962*/ 	.byte	0xff
	.zero		1


	//   ....[133]....
        /*0964*/ 	.word	0x0000c7c0
        /*0968*/ 	.word	0x00000003
        /*096c*/ 	.word	0x00000020
        /*0970*/ 	.short	0x010a
        /*0972*/ 	.byte	0xff
	.zero		1


	//----- nvinfo : EIATTR_NUM_MBARRIERS
	.align		4
.L_47:
        /*0974*/ 	.byte	0x03, 0x38
        /*0976*/ 	.short	0x001b


	//----- nvinfo : EIATTR_EXIT_INSTR_OFFSETS
	.align		4
        /*0978*/ 	.byte	0x04, 0x1c
        /*097a*/ 	.short	(.L_49 - .L_48)


	//   ....[0]....
.L_48:
        /*097c*/ 	.word	0x00002ba0


	//   ....[1]....
        /*0980*/ 	.word	0x00003090


	//   ....[2]....
        /*0984*/ 	.word	0x000030f0


	//   ....[3]....
        /*0988*/ 	.word	0x00004510


	//   ....[4]....
        /*098c*/ 	.word	0x00005670


	//   ....[5]....
        /*0990*/ 	.word	0x000056b0


	//   ....[6]....
        /*0994*/ 	.word	0x0000bb70


	//   ....[7]....
        /*0998*/ 	.word	0x0000bbf0


	//   ....[8]....
        /*099c*/ 	.word	0x0000bc20


	//   ....[9]....
        /*09a0*/ 	.word	0x0000bc90


	//----- nvinfo : EIATTR_MAX_THREADS
	.align		4
.L_49:
        /*09a4*/ 	.byte	0x04, 0x05
        /*09a6*/ 	.short	(.L_51 - .L_50)
.L_50:
        /*09a8*/ 	.word	0x00000100
        /*09ac*/ 	.word	0x00000001
        /*09b0*/ 	.word	0x00000001


	//----- nvinfo : EIATTR_CRS_STACK_SIZE
	.align		4
.L_51:
        /*09b4*/ 	.byte	0x04, 0x1e
        /*09b6*/ 	.short	(.L_53 - .L_52)
.L_52:
        /*09b8*/ 	.word	0x00000000


	//----- nvinfo : EIATTR_CBANK_PARAM_SIZE
	.align		4
.L_53:
        /*09bc*/ 	.byte	0x03, 0x19
        /*09be*/ 	.short	0x0800


	//----- nvinfo : EIATTR_PARAM_CBANK
	.align		4
        /*09c0*/ 	.byte	0x04, 0x0a
        /*09c2*/ 	.short	(.L_55 - .L_54)
	.align		4
.L_54:
        /*09c4*/ 	.word	index@(.nv.constant0._ZN7cutlass13device_kernelINS_4gemm6kernel13GemmUniversalIN4cute5tupleIJiiiiEEENS1_10collective13CollectiveMmaINS1_35MainloopSm100TmaUmmaWarpSpecializedILi2ELi2ELi2ENS5_IJNS4_1CILi2EEESB_NSA_ILi1EEEEEEEENS5_IJNSA_ILi256EEESF_NSA_ILi128EEEEEENS_6half_tENS5_IJlSC_lEEESI_SJ_NS4_8TiledMMAINS4_8MMA_AtomIJNS4_26SM100_MMA_F16BF16_2x1SM_SSISI_SI_fLi256ELi256ELNS4_4UMMA5MajorE0ELSO_0ELNSN_7ScaleInE0ELSP_0EEEEEENS4_6LayoutINS5_IJSC_SC_SC_EEENS5_IJNSA_ILi0EEESU_SU_EEEEENS5_IJNS4_10UnderscoreESX_SX_EEEEENS4_28SM100_TMA_2SM_LOAD_MULTICASTENS4_14ComposedLayoutINS4_7SwizzleILi3ELi4ELi3EEENS4_18smem_ptr_flag_bitsILi16EEENSS_INS5_IJNSA_ILi8EEENSA_ILi64EEEEEENS5_IJS17_SC_EEEEEEEvNS4_8identityENS4_18SM100_TMA_2SM_LOADES1B_vS1C_EENS_8epilogue10collective18CollectiveEpilogueINS1F_23Sm100TmaWarpSpecializedILi4ELi2ELi64ELb1ELb0EEEJNS5_IJSG_SF_SG_EEENS5_IJNSS_ISG_SC_EENSS_IS17_SC_EEEEESI_SJ_SI_SJ_NS1F_6fusion15FusionCallbacksIS1J_NS1O_17LinearCombinationISI_fSI_fLNS_15FloatRoundStyleE2EEES1K_S1N_JEEENS4_5SM1004TMEM4LOAD26SM100_TMEM_LOAD_32dp32b64xENS4_13SM90_TMA_LOADES1B_NS4_39AutoVectorizingCopyWithAssumedAlignmentILi128EEENS4_14SM90_TMA_STOREES1B_S20_S20_EEEvvEEEEvNT_6ParamsE)
        /*09c8*/ 	.short	0x0380
        /*09ca*/ 	.short	0x0800


	//----- nvinfo : EIATTR_SW_WAR
	.align		4
.L_55:
        /*09cc*/ 	.byte	0x04, 0x36
        /*09ce*/ 	.short	(.L_57 - .L_56)
.L_56:
        /*09d0*/ 	.word	0x00000008
.L_57:


//--------------------- .nv.callgraph             --------------------------
	.section	.nv.callgraph,"",@"SHT_CUDA_CALLGRAPH"
	.align	4
	.sectionentsize	8
	.align		4
        /*0000*/ 	.word	0x00000000
	.align		4
        /*0004*/ 	.word	0xffffffff
	.align		4
        /*0008*/ 	.word	index@(_ZN7cutlass13device_kernelINS_4gemm6kernel13GemmUniversalIN4cute5tupleIJiiiiEEENS1_10collective13CollectiveMmaINS1_35MainloopSm100TmaUmmaWarpSpecializedILi2ELi2ELi2ENS5_IJNS4_1CILi2EEESB_NSA_ILi1EEEEEEEENS5_IJNSA_ILi256EEESF_NSA_ILi128EEEEEENS_6half_tENS5_IJlSC_lEEESI_SJ_NS4_8TiledMMAINS4_8MMA_AtomIJNS4_26SM100_MMA_F16BF16_2x1SM_SSISI_SI_fLi256ELi256ELNS4_4UMMA5MajorE0ELSO_0ELNSN_7ScaleInE0ELSP_0EEEEEENS4_6LayoutINS5_IJSC_SC_SC_EEENS5_IJNSA_ILi0EEESU_SU_EEEEENS5_IJNS4_10UnderscoreESX_SX_EEEEENS4_28SM100_TMA_2SM_LOAD_MULTICASTENS4_14ComposedLayoutINS4_7SwizzleILi3ELi4ELi3EEENS4_18smem_ptr_flag_bitsILi16EEENSS_INS5_IJNSA_ILi8EEENSA_ILi64EEEEEENS5_IJS17_SC_EEEEEEEvNS4_8identityENS4_18SM100_TMA_2SM_LOADES1B_vS1C_EENS_8epilogue10collective18CollectiveEpilogueINS1F_23Sm100TmaWarpSpecializedILi4ELi2ELi64ELb1ELb0EEEJNS5_IJSG_SF_SG_EEENS5_IJNSS_ISG_SC_EENSS_IS17_SC_EEEEESI_SJ_SI_SJ_NS1F_6fusion15FusionCallbacksIS1J_NS1O_17LinearCombinationISI_fSI_fLNS_15FloatRoundStyleE2EEES1K_S1N_JEEENS4_5SM1004TMEM4LOAD26SM100_TMEM_LOAD_32dp32b64xENS4_13SM90_TMA_LOADES1B_NS4_39AutoVectorizingCopyWithAssumedAlignmentILi128EEENS4_14SM90_TMA_STOREES1B_S20_S20_EEEvvEEEEvNT_6ParamsE)
	.align		4
        /*000c*/ 	.word	index@(__assertfail)
	.align		4
        /*0010*/ 	.word	0x00000000
	.align		4
        /*0014*/ 	.word	0xfffffffe
	.align		4
        /*0018*/ 	.word	0x00000000
	.align		4
        /*001c*/ 	.word	0xfffffffd
	.align		4
        /*0020*/ 	.word	0x00000000
	.align		4
        /*0024*/ 	.word	0xfffffffc


//--------------------- .nv.constant4             --------------------------
	.section	.nv.constant4,"a",@progbits
	.align	8
	.align		8
.nv.constant4:
        /*0000*/ 	.dword	__assertfail
	.align		8
        /*0008*/ 	.dword	__unnamed_1
	.align		8
        /*0010*/ 	.dword	__unnamed_2
	.align		8
        /*0018*/ 	.dword	_ZN39_INTERNAL_fc9a54f2_4_k_cu_282a408e_63044cuda3std3__45__cpo5beginE
	.align		8
        /*0020*/ 	.dword	_ZN39_INTERNAL_fc9a54f2_4_k_cu_282a408e_63044cuda3std3__45__cpo3endE
	.align		8
        /*0028*/ 	.dword	_ZN39_INTERNAL_fc9a54f2_4_k_cu_282a408e_63044cuda3std3__45__cpo6cbeginE
	.align		8
        /*0030*/ 	.dword	_ZN39_INTERNAL_fc9a54f2_4_k_cu_282a408e_63044cuda3std3__45__cpo4cendE
	.align		8
        /*0038*/ 	.dword	_ZN39_INTERNAL_fc9a54f2_4_k_cu_282a408e_63044cuda3std3__441_GLOBAL__N__fc9a54f2_4_k_cu_282a408e_63046ignoreE
	.align		8
        /*0040*/ 	.dword	_ZN39_INTERNAL_fc9a54f2_4_k_cu_282a408e_63044cuda3std3__419piecewise_constructE
	.align		8
        /*0048*/ 	.dword	_ZN39_INTERNAL_fc9a54f2_4_k_cu_282a408e_63044cuda3std3__48in_placeE
	.align		8
        /*0050*/ 	.dword	_ZN39_INTERNAL_fc9a54f2_4_k_cu_282a408e_63044cuda3std6ranges3__45__cpo4swapE
	.align		8
        /*0058*/ 	.dword	_ZN39_INTERNAL_fc9a54f2_4_k_cu_282a408e_63044cuda3std6ranges3__45__cpo9iter_moveE
	.align		8
        /*0060*/ 	.dword	_ZN39_INTERNAL_fc9a54f2_4_k_cu_282a408e_63044cute7productE
	.align		8
        /*0068*/ 	.dword	_ZN39_INTERNAL_fc9a54f2_4_k_cu_282a408e_63044cute1_E
	.align		8
        /*0070*/ 	.dword	$str$25
	.align		8
        /*0078*/ 	.dword	$str$26
	.align		8
        /*0080*/ 	.dword	$str$27
	.align		8
        /*0088*/ 	.dword	$str$28


//--------------------- .text._ZN7cutlass13device_kernelINS_4gemm6kernel13GemmUniversalIN4cute5tupleIJiiiiEEENS1_10collective13CollectiveMmaINS1_35MainloopSm100TmaUmmaWarpSpecializedILi2ELi2ELi2ENS5_IJNS4_1CILi2EEESB_NSA_ILi1EEEEEEEENS5_IJNSA_ILi256EEESF_NSA_ILi128EEEEEENS_6half_tENS5_IJlSC_lEEESI_SJ_NS4_8TiledMMAINS4_8MMA_AtomIJNS4_26SM100_MMA_F16BF16_2x1SM_SSISI_SI_fLi256ELi256ELNS4_4UMMA5MajorE0ELSO_0ELNSN_7ScaleInE0ELSP_0EEEEEENS4_6LayoutINS5_IJSC_SC_SC_EEENS5_IJNSA_ILi0EEESU_SU_EEEEENS5_IJNS4_10UnderscoreESX_SX_EEEEENS4_28SM100_TMA_2SM_LOAD_MULTICASTENS4_14ComposedLayoutINS4_7SwizzleILi3ELi4ELi3EEENS4_18smem_ptr_flag_bitsILi16EEENSS_INS5_IJNSA_ILi8EEENSA_ILi64EEEEEENS5_IJS17_SC_EEEEEEEvNS4_8identityENS4_18SM100_TMA_2SM_LOADES1B_vS1C_EENS_8epilogue10collective18CollectiveEpilogueINS1F_23Sm100TmaWarpSpecializedILi4ELi2ELi64ELb1ELb0EEEJNS5_IJSG_SF_SG_EEENS5_IJNSS_ISG_SC_EENSS_IS17_SC_EEEEESI_SJ_SI_SJ_NS1F_6fusion15FusionCallbacksIS1J_NS1O_17LinearCombinationISI_fSI_fLNS_15FloatRoundStyleE2EEES1K_S1N_JEEENS4_5SM1004TMEM4LOAD26SM100_TMEM_LOAD_32dp32b64xENS4_13SM90_TMA_LOADES1B_NS4_39AutoVectorizingCopyWithAssumedAlignmentILi128EEENS4_14SM90_TMA_STOREES1B_S20_S20_EEEvvEEEEvNT_6ParamsE --------------------------
	.section	.text._ZN7cutlass13device_kernelINS_4gemm6kernel13GemmUniversalIN4cute5tupleIJiiiiEEENS1_10collective13CollectiveMmaINS1_35MainloopSm100TmaUmmaWarpSpecializedILi2ELi2ELi2ENS5_IJNS4_1CILi2EEESB_NSA_ILi1EEEEEEEENS5_IJNSA_ILi256EEESF_NSA_ILi128EEEEEENS_6half_tENS5_IJlSC_lEEESI_SJ_NS4_8TiledMMAINS4_8MMA_AtomIJNS4_26SM100_MMA_F16BF16_2x1SM_SSISI_SI_fLi256ELi256ELNS4_4UMMA5MajorE0ELSO_0ELNSN_7ScaleInE0ELSP_0EEEEEENS4_6LayoutINS5_IJSC_SC_SC_EEENS5_IJNSA_ILi0EEESU_SU_EEEEENS5_IJNS4_10UnderscoreESX_SX_EEEEENS4_28SM100_TMA_2SM_LOAD_MULTICASTENS4_14ComposedLayoutINS4_7SwizzleILi3ELi4ELi3EEENS4_18smem_ptr_flag_bitsILi16EEENSS_INS5_IJNSA_ILi8EEENSA_ILi64EEEEEENS5_IJS17_SC_EEEEEEEvNS4_8identityENS4_18SM100_TMA_2SM_LOADES1B_vS1C_EENS_8epilogue10collective18CollectiveEpilogueINS1F_23Sm100TmaWarpSpecializedILi4ELi2ELi64ELb1ELb0EEEJNS5_IJSG_SF_SG_EEENS5_IJNSS_ISG_SC_EENSS_IS17_SC_EEEEESI_SJ_SI_SJ_NS1F_6fusion15FusionCallbacksIS1J_NS1O_17LinearCombinationISI_fSI_fLNS_15FloatRoundStyleE2EEES1K_S1N_JEEENS4_5SM1004TMEM4LOAD26SM100_TMEM_LOAD_32dp32b64xENS4_13SM90_TMA_LOADES1B_NS4_39AutoVectorizingCopyWithAssumedAlignmentILi128EEENS4_14SM90_TMA_STOREES1B_S20_S20_EEEvvEEEEvNT_6ParamsE,"ax",@progbits
	.align	128
.text._ZN7cutlass13device_kernelINS_4gemm6kernel13GemmUniversalIN4cute5tupleIJiiiiEEENS1_10collective13CollectiveMmaINS1_35MainloopSm100TmaUmmaWarpSpecializedILi2ELi2ELi2ENS5_IJNS4_1CILi2EEESB_NSA_ILi1EEEEEEEENS5_IJNSA_ILi256EEESF_NSA_ILi128EEEEEENS_6half_tENS5_IJlSC_lEEESI_SJ_NS4_8TiledMMAINS4_8MMA_AtomIJNS4_26SM100_MMA_F16BF16_2x1SM_SSISI_SI_fLi256ELi256ELNS4_4UMMA5MajorE0ELSO_0ELNSN_7ScaleInE0ELSP_0EEEEEENS4_6LayoutINS5_IJSC_SC_SC_EEENS5_IJNSA_ILi0EEESU_SU_EEEEENS5_IJNS4_10UnderscoreESX_SX_EEEEENS4_28SM100_TMA_2SM_LOAD_MULTICASTENS4_14ComposedLayoutINS4_7SwizzleILi3ELi4ELi3EEENS4_18smem_ptr_flag_bitsILi16EEENSS_INS5_IJNSA_ILi8EEENSA_ILi64EEEEEENS5_IJS17_SC_EEEEEEEvNS4_8identityENS4_18SM100_TMA_2SM_LOADES1B_vS1C_EENS_8epilogue10collective18CollectiveEpilogueINS1F_23Sm100TmaWarpSpecializedILi4ELi2ELi64ELb1ELb0EEEJNS5_IJSG_SF_SG_EEENS5_IJNSS_ISG_SC_EENSS_IS17_SC_EEEEESI_SJ_SI_SJ_NS1F_6fusion15FusionCallbacksIS1J_NS1O_17LinearCombinationISI_fSI_fLNS_15FloatRoundStyleE2EEES1K_S1N_JEEENS4_5SM1004TMEM4LOAD26SM100_TMEM_LOAD_32dp32b64xENS4_13SM90_TMA_LOADES1B_NS4_39AutoVectorizingCopyWithAssumedAlignmentILi128EEENS4_14SM90_TMA_STOREES1B_S20_S20_EEEvvEEEEvNT_6ParamsE:
        .type           _ZN7cutlass13device_kernelINS_4gemm6kernel13GemmUniversalIN4cute5tupleIJiiiiEEENS1_10collective13CollectiveMmaINS1_35MainloopSm100TmaUmmaWarpSpecializedILi2ELi2ELi2ENS5_IJNS4_1CILi2EEESB_NSA_ILi1EEEEEEEENS5_IJNSA_ILi256EEESF_NSA_ILi128EEEEEENS_6half_tENS5_IJlSC_lEEESI_SJ_NS4_8TiledMMAINS4_8MMA_AtomIJNS4_26SM100_MMA_F16BF16_2x1SM_SSISI_SI_fLi256ELi256ELNS4_4UMMA5MajorE0ELSO_0ELNSN_7ScaleInE0ELSP_0EEEEEENS4_6LayoutINS5_IJSC_SC_SC_EEENS5_IJNSA_ILi0EEESU_SU_EEEEENS5_IJNS4_10UnderscoreESX_SX_EEEEENS4_28SM100_TMA_2SM_LOAD_MULTICASTENS4_14ComposedLayoutINS4_7SwizzleILi3ELi4ELi3EEENS4_18smem_ptr_flag_bitsILi16EEENSS_INS5_IJNSA_ILi8EEENSA_ILi64EEEEEENS5_IJS17_SC_EEEEEEEvNS4_8identityENS4_18SM100_TMA_2SM_LOADES1B_vS1C_EENS_8epilogue10collective18CollectiveEpilogueINS1F_23Sm100TmaWarpSpecializedILi4ELi2ELi64ELb1ELb0EEEJNS5_IJSG_SF_SG_EEENS5_IJNSS_ISG_SC_EENSS_IS17_SC_EEEEESI_SJ_SI_SJ_NS1F_6fusion15FusionCallbacksIS1J_NS1O_17LinearCombinationISI_fSI_fLNS_15FloatRoundStyleE2EEES1K_S1N_JEEENS4_5SM1004TMEM4LOAD26SM100_TMEM_LOAD_32dp32b64xENS4_13SM90_TMA_LOADES1B_NS4_39AutoVectorizingCopyWithAssumedAlignmentILi128EEENS4_14SM90_TMA_STOREES1B_S20_S20_EEEvvEEEEvNT_6ParamsE,@function
        .size           _ZN7cutlass13device_kernelINS_4gemm6kernel13GemmUniversalIN4cute5tupleIJiiiiEEENS1_10collective13CollectiveMmaINS1_35MainloopSm100TmaUmmaWarpSpecializedILi2ELi2ELi2ENS5_IJNS4_1CILi2EEESB_NSA_ILi1EEEEEEEENS5_IJNSA_ILi256EEESF_NSA_ILi128EEEEEENS_6half_tENS5_IJlSC_lEEESI_SJ_NS4_8TiledMMAINS4_8MMA_AtomIJNS4_26SM100_MMA_F16BF16_2x1SM_SSISI_SI_fLi256ELi256ELNS4_4UMMA5MajorE0ELSO_0ELNSN_7ScaleInE0ELSP_0EEEEEENS4_6LayoutINS5_IJSC_SC_SC_EEENS5_IJNSA_ILi0EEESU_SU_EEEEENS5_IJNS4_10UnderscoreESX_SX_EEEEENS4_28SM100_TMA_2SM_LOAD_MULTICASTENS4_14ComposedLayoutINS4_7SwizzleILi3ELi4ELi3EEENS4_18smem_ptr_flag_bitsILi16EEENSS_INS5_IJNSA_ILi8EEENSA_ILi64EEEEEENS5_IJS17_SC_EEEEEEEvNS4_8identityENS4_18SM100_TMA_2SM_LOADES1B_vS1C_EENS_8epilogue10collective18CollectiveEpilogueINS1F_23Sm100TmaWarpSpecializedILi4ELi2ELi64ELb1ELb0EEEJNS5_IJSG_SF_SG_EEENS5_IJNSS_ISG_SC_EENSS_IS17_SC_EEEEESI_SJ_SI_SJ_NS1F_6fusion15FusionCallbacksIS1J_NS1O_17LinearCombinationISI_fSI_fLNS_15FloatRoundStyleE2EEES1K_S1N_JEEENS4_5SM1004TMEM4LOAD26SM100_TMEM_LOAD_32dp32b64xENS4_13SM90_TMA_LOADES1B_NS4_39AutoVectorizingCopyWithAssumedAlignmentILi128EEENS4_14SM90_TMA_STOREES1B_S20_S20_EEEvvEEEEvNT_6ParamsE,(.L_x_189 - _ZN7cutlass13device_kernelINS_4gemm6kernel13GemmUniversalIN4cute5tupleIJiiiiEEENS1_10collective13CollectiveMmaINS1_35MainloopSm100TmaUmmaWarpSpecializedILi2ELi2ELi2ENS5_IJNS4_1CILi2EEESB_NSA_ILi1EEEEEEEENS5_IJNSA_ILi256EEESF_NSA_ILi128EEEEEENS_6half_tENS5_IJlSC_lEEESI_SJ_NS4_8TiledMMAINS4_8MMA_AtomIJNS4_26SM100_MMA_F16BF16_2x1SM_SSISI_SI_fLi256ELi256ELNS4_4UMMA5MajorE0ELSO_0ELNSN_7ScaleInE0ELSP_0EEEEEENS4_6LayoutINS5_IJSC_SC_SC_EEENS5_IJNSA_ILi0EEESU_SU_EEEEENS5_IJNS4_10UnderscoreESX_SX_EEEEENS4_28SM100_TMA_2SM_LOAD_MULTICASTENS4_14ComposedLayoutINS4_7SwizzleILi3ELi4ELi3EEENS4_18smem_ptr_flag_bitsILi16EEENSS_INS5_IJNSA_ILi8EEENSA_ILi64EEEEEENS5_IJS17_SC_EEEEEEEvNS4_8identityENS4_18SM100_TMA_2SM_LOADES1B_vS1C_EENS_8epilogue10collective18CollectiveEpilogueINS1F_23Sm100TmaWarpSpecializedILi4ELi2ELi64ELb1ELb0EEEJNS5_IJSG_SF_SG_EEENS5_IJNSS_ISG_SC_EENSS_IS17_SC_EEEEESI_SJ_SI_SJ_NS1F_6fusion15FusionCallbacksIS1J_NS1O_17LinearCombinationISI_fSI_fLNS_15FloatRoundStyleE2EEES1K_S1N_JEEENS4_5SM1004TMEM4LOAD26SM100_TMEM_LOAD_32dp32b64xENS4_13SM90_TMA_LOADES1B_NS4_39AutoVectorizingCopyWithAssumedAlignmentILi128EEENS4_14SM90_TMA_STOREES1B_S20_S20_EEEvvEEEEvNT_6ParamsE)
        .other          _ZN7cutlass13device_kernelINS_4gemm6kernel13GemmUniversalIN4cute5tupleIJiiiiEEENS1_10collective13CollectiveMmaINS1_35MainloopSm100TmaUmmaWarpSpecializedILi2ELi2ELi2ENS5_IJNS4_1CILi2EEESB_NSA_ILi1EEEEEEEENS5_IJNSA_ILi256EEESF_NSA_ILi128EEEEEENS_6half_tENS5_IJlSC_lEEESI_SJ_NS4_8TiledMMAINS4_8MMA_AtomIJNS4_26SM100_MMA_F16BF16_2x1SM_SSISI_SI_fLi256ELi256ELNS4_4UMMA5MajorE0ELSO_0ELNSN_7ScaleInE0ELSP_0EEEEEENS4_6LayoutINS5_IJSC_SC_SC_EEENS5_IJNSA_ILi0EEESU_SU_EEEEENS5_IJNS4_10UnderscoreESX_SX_EEEEENS4_28SM100_TMA_2SM_LOAD_MULTICASTENS4_14ComposedLayoutINS4_7SwizzleILi3ELi4ELi3EEENS4_18smem_ptr_flag_bitsILi16EEENSS_INS5_IJNSA_ILi8EEENSA_ILi64EEEEEENS5_IJS17_SC_EEEEEEEvNS4_8identityENS4_18SM100_TMA_2SM_LOADES1B_vS1C_EENS_8epilogue10collective18CollectiveEpilogueINS1F_23Sm100TmaWarpSpecializedILi4ELi2ELi64ELb1ELb0EEEJNS5_IJSG_SF_SG_EEENS5_IJNSS_ISG_SC_EENSS_IS17_SC_EEEEESI_SJ_SI_SJ_NS1F_6fusion15FusionCallbacksIS1J_NS1O_17LinearCombinationISI_fSI_fLNS_15FloatRoundStyleE2EEES1K_S1N_JEEENS4_5SM1004TMEM4LOAD26SM100_TMEM_LOAD_32dp32b64xENS4_13SM90_TMA_LOADES1B_NS4_39AutoVectorizingCopyWithAssumedAlignmentILi128EEENS4_14SM90_TMA_STOREES1B_S20_S20_EEEvvEEEEvNT_6ParamsE,@"STO_CUDA_ENTRY STV_DEFAULT"
_ZN7cutlass13device_kernelINS_4gemm6kernel13GemmUniversalIN4cute5tupleIJiiiiEEENS1_10collective13CollectiveMmaINS1_35MainloopSm100TmaUmmaWarpSpecializedILi2ELi2ELi2ENS5_IJNS4_1CILi2EEESB_NSA_ILi1EEEEEEEENS5_IJNSA_ILi256EEESF_NSA_ILi128EEEEEENS_6half_tENS5_IJlSC_lEEESI_SJ_NS4_8TiledMMAINS4_8MMA_AtomIJNS4_26SM100_MMA_F16BF16_2x1SM_SSISI_SI_fLi256ELi256ELNS4_4UMMA5MajorE0ELSO_0ELNSN_7ScaleInE0ELSP_0EEEEEENS4_6LayoutINS5_IJSC_SC_SC_EEENS5_IJNSA_ILi0EEESU_SU_EEEEENS5_IJNS4_10UnderscoreESX_SX_EEEEENS4_28SM100_TMA_2SM_LOAD_MULTICASTENS4_14ComposedLayoutINS4_7SwizzleILi3ELi4ELi3EEENS4_18smem_ptr_flag_bitsILi16EEENSS_INS5_IJNSA_ILi8EEENSA_ILi64EEEEEENS5_IJS17_SC_EEEEEEEvNS4_8identityENS4_18SM100_TMA_2SM_LOADES1B_vS1C_EENS_8epilogue10collective18CollectiveEpilogueINS1F_23Sm100TmaWarpSpecializedILi4ELi2ELi64ELb1ELb0EEEJNS5_IJSG_SF_SG_EEENS5_IJNSS_ISG_SC_EENSS_IS17_SC_EEEEESI_SJ_SI_SJ_NS1F_6fusion15FusionCallbacksIS1J_NS1O_17LinearCombinationISI_fSI_fLNS_15FloatRoundStyleE2EEES1K_S1N_JEEENS4_5SM1004TMEM4LOAD26SM100_TMEM_LOAD_32dp32b64xENS4_13SM90_TMA_LOADES1B_NS4_39AutoVectorizingCopyWithAssumedAlignmentILi128EEENS4_14SM90_TMA_STOREES1B_S20_S20_EEEvvEEEEvNT_6ParamsE:
[----:B------:R-:W1:Y:S01]  /*0000*/  LDC R1, c[0x0][0x37c] ;  /* 0x0000df00ff017b82 */ /* 0x000e620000000800 */
[----:B------:R-:W2:Y:S01]  /*0010*/  S2R R160, SR_TID.X ;  /* 0x0000000000a07919 */ /* 0x000ea20000002100 */
[----:B------:R-:W3:Y:S06]  /*0020*/  LDCU.64 UR8, c[0x0][0x890] ;  /* 0x00011200ff0877ac */ /* 0x000eec0008000a00 */
[----:B------:R-:W4:Y:S01]  /*0030*/  S2UR UR47, SR_CgaCtaId ;  /* 0x00000000002f79c3 */ /* 0x000f220000008800 */
[----:B------:R-:W-:Y:S02]  /*0040*/  PRMT R146, RZ, 0x7610, R146 ;  /* 0x00007610ff927816 */ /* 0x000fe40000000092 */
[----:B------:R-:W-:Y:S01]  /*0050*/  ELECT P1, URZ, PT ;  /* 0x0000000000ff782f */ /* 0x000fe20003820000 */
[----:B---3--:R-:W-:-:S04]  /*0060*/  UISETP.NE.U32.AND UP0, UPT, UR8, URZ, UPT ;  /* 0x000000ff0800728c */ /* 0x008fc8000bf05070 */
[----:B------:R-:W-:Y:S02]  /*0070*/  UISETP.NE.AND.EX UP0, UPT, UR9, URZ, UPT, UP0 ;  /* 0x000000ff0900728c */ /* 0x000fe4000bf05300 */
[----:B----4-:R-:W-:Y:S02]  /*0080*/  ULOP3.LUT UR68, UR47, 0x1, URZ, 0xc0, !UPT ;  /* 0x000000012f447892 */ /* 0x010fe4000f8ec0ff */
[----:B------:R-:W-:Y:S01]  /*0090*/  ULOP3.LUT UR69, UR47, 0x1, URZ, 0x3c, !UPT ;  /* 0x000000012f457892 */ /* 0x000fe2000f8e3cff */
[----:B--2---:R-:W-:-:S05]  /*00a0*/  SHF.R.U32.HI R147, RZ, 0x5, R160 ;  /* 0x00000005ff937819 */ /* 0x004fca00000116a0 */
[----:B------:R-:W2:Y:S02]  /*00b0*/  SHFL.IDX PT, R0, R147, RZ, 0x1f ;  /* 0x00001fff93007589 */ /* 0x000ea400000e0000 */
[----:B--2---:R-:W-:Y:S01]  /*00c0*/  R2UR UR17, R0 ;  /* 0x00000000001172ca */ /* 0x004fe200000e0000 */
[----:B-1----:R-:W-:-:S14]  /*00d0*/  BRA.U UP0, `(.L_x_0) ;  /* 0x0000000100307547 */ /* 0x002fdc000b800000 */
[----:B------:R-:W1:Y:S02]  /*00e0*/  LDCU.64 UR4, c[0x0][0x888] ;  /* 0x00011100ff0477ac */ /* 0x000e640008000a00 */
[----:B-1----:R-:W-:-:S04]  /*00f0*/  UISETP.NE.U32.AND UP0, UPT, UR4, URZ, UPT ;  /* 0x000000ff0400728c */ /* 0x002fc8000bf05070 */
[----:B------:R-:W-:-:S09]  /*0100*/  UISETP.NE.AND.EX UP0, UPT, UR5, URZ, UPT, UP0 ;  /* 0x000000ff0500728c */ /* 0x000fd2000bf05300 */
[----:B------:R-:W-:Y:S05]  /*0110*/  BRA.U !UP0, `(.L_x_1) ;  /* 0x0000000108147547 */ /* 0x000fea000b800000 */
[----:B------:R-:W1:Y:S01]  /*0120*/  LDC.64 R2, c[0x0][0x888] ;  /* 0x00022200ff027b82 */ /* 0x000e620000000a00 */
[----:B------:R-:W1:Y:S02]  /*0130*/  LDCU.64 UR4, c[0x0][0x358] ;  /* 0x00006b00ff0477ac */ /* 0x000e640008000a00 */
[----:B-1----:R1:W5:Y:S01]  /*0140*/  LDG.E R73, desc[UR4][R2.64] ;  /* 0x0000000402497981 */ /* 0x002362000c1e1900 */
[----:B------:R-:W-:Y:S01]  /*0150*/  HFMA2 R146, -RZ, RZ, 0, 5.9604644775390625e-08 ;  /* 0x00000001ff927431 */ /* 0x000fe200000001ff */
[----:B------:R-:W-:Y:S05]  /*0160*/  BRA `(.L_x_0) ;  /* 0x00000000000c7947 */ /* 0x000fea0003800000 */
.L_x_1:
[----:B------:R-:W1:Y:S01]  /*0170*/  LDCU UR4, c[0x0][0x880] ;  /* 0x00011000ff0477ac */ /* 0x000e620008000800 */
[----:B------:R-:W-:Y:S01]  /*0180*/  HFMA2 R146, -RZ, RZ, 0, 5.9604644775390625e-08 ;  /* 0x00000001ff927431 */ /* 0x000fe200000001ff */
[----:B-1----:R-:W-:-:S07]  /*0190*/  MOV R73, UR4 ;  /* 0x0000000400497c02 */ /* 0x002fce0008000f00 */
.L_x_0:
[----:B------:R-:W2:Y:S02]  /*01a0*/  LDCU.64 UR4, c[0x0][0x8b0] ;  /* 0x00011600ff0477ac */ /* 0x000ea40008000a00 */
[----:B--2---:R-:W-:-:S04]  /*01b0*/  UISETP.NE.U32.AND UP0, UPT, UR4, URZ, UPT ;  /* 0x000000ff0400728c */ /* 0x004fc8000bf05070 */
[----:B------:R-:W-:-:S09]  /*01c0*/  UISETP.NE.AND.EX UP0, UPT, UR5, URZ, UPT, UP0 ;  /* 0x000000ff0500728c */ /* 0x000fd2000bf05300 */
[----:B------:R-:W-:Y:S05]  /*01d0*/  BRA.U UP0, `(.L_x_2) ;  /* 0x0000000100287547 */ /* 0x000fea000b800000 */
[----:B------:R-:W2:Y:S02]  /*01e0*/  LDCU.64 UR4, c[0x0][0x8a8] ;  /* 0x00011500ff0477ac */ /* 0x000ea40008000a00 */
[----:B--2---:R-:W-:-:S04]  /*01f0*/  UISETP.NE.U32.AND UP0, UPT, UR4, URZ, UPT ;  /* 0x000000ff0400728c */ /* 0x004fc8000bf05070 */
[----:B------:R-:W-:-:S09]  /*0200*/  UISETP.NE.AND.EX UP0, UPT, UR5, URZ, UPT, UP0 ;  /* 0x000000ff0500728c */ /* 0x000fd2000bf05300 */
[----:B------:R-:W-:Y:S05]  /*0210*/  BRA.U !UP0, `(.L_x_3) ;  /* 0x0000000108107547 */ /* 0x000fea000b800000 */
[----:B------:R-:W2:Y:S01]  /*0220*/  LDC.64 R70, c[0x0][0x8a8] ;  /* 0x00022a00ff467b82 */ /* 0x000ea20000000a00 */
[----:B------:R-:W2:Y:S02]  /*0230*/  LDCU.64 UR4, c[0x0][0x358] ;  /* 0x00006b00ff0477ac */ /* 0x000ea40008000a00 */
[----:B--2---:R2:W5:Y:S01]  /*0240*/  LDG.E R70, desc[UR4][R70.64] ;  /* 0x0000000446467981 */ /* 0x004562000c1e1900 */
[----:B------:R-:W-:Y:S05]  /*0250*/  BRA `(.L_x_2) ;  /* 0x0000000000087947 */ /* 0x000fea0003800000 */
.L_x_3:
[----:B------:R-:W2:Y:S02]  /*0260*/  LDCU UR4, c[0x0][0x8a0] ;  /* 0x00011400ff0477ac */ /* 0x000ea40008000800 */
[----:B--2---:R-:W-:Y:S02]  /*0270*/  MOV R70, UR4 ;  /* 0x0000000400467c02 */ /* 0x004fe40008000f00 */
.L_x_2:
[----:B------:R-:W-:Y:S01]  /*0280*/  IMAD.U32 R0, RZ, RZ, UR17 ;  /* 0x00000011ff007e24 */ /* 0x000fe2000f8e00ff */
[----:B------:R-:W-:Y:S04]  /*0290*/  BSSY.RECONVERGENT B0, `(.L_x_4) ;  /* 0x000000c000007945 */ /* 0x000fe80003800200 */
[C---:B------:R-:W-:Y:S02]  /*02a0*/  ISETP.NE.OR P2, PT, R0.reuse, 0x1, !P1 ;  /* 0x000000010000780c */ /* 0x040fe40004f45670 */
[----:B------:R-:W-:-:S11]  /*02b0*/  ISETP.NE.OR P0, PT, R0, 0x3, !P1 ;  /* 0x000000030000780c */ /* 0x000fd60004f05670 */
[----:B------:R-:W-:Y:S05]  /*02c0*/  @P2 BRA `(.L_x_5) ;  /* 0x0000000000202947 */ /* 0x000fea0003800000 */
[----:B------:R-:W3:Y:S02]  /*02d0*/  LDCU.64 UR4, c[0x0][0x348] ;  /* 0x00006900ff0477ac */ /* 0x000ee40008000a00 */
[----:B---3--:R-:W-:Y:S02]  /*02e0*/  UIADD3 UR6, UP1, UPT, UR4, 0x80, URZ ;  /* 0x0000008004067890 */ /* 0x008fe4000ff3e0ff */
[----:B------:R-:W-:Y:S02]  /*02f0*/  UIADD3 UR4, UP0, UPT, UR4, 0x180, URZ ;  /* 0x0000018004047890 */ /* 0x000fe4000ff1e0ff */
[----:B------:R-:W-:Y:S02]  /*0300*/  UIADD3.X UR7, UPT, UPT, URZ, UR5, URZ, UP1, !UPT ;  /* 0x00000005ff077290 */ /* 0x000fe40008ffe4ff */
[----:B------:R-:W-:-:S07]  /*0310*/  UIADD3.X UR5, UPT, UPT, URZ, UR5, URZ, UP0, !UPT ;  /* 0x00000005ff057290 */ /* 0x000fce00087fe4ff */
[----:B------:R3:W-:Y:S02]  /*0320*/  UTMACCTL.PF [UR6] ;  /* 0x00000000060079b9 */ /* 0x0007e40008040000 */
[----:B------:R3:W-:Y:S02]  /*0330*/  UTMACCTL.PF [UR4] ;  /* 0x00000000040079b9 */ /* 0x0007e40008040000 */
[----:B---3--:R-:W-:Y:S01]  /*0340*/  NOP ;  /* 0x0000000000007918 */ /* 0x008fe20000000000 */
.L_x_5:
[----:B------:R-:W-:Y:S05]  /*0350*/  BSYNC.RECONVERGENT B0 ;  /* 0x0000000000007941 */ /* 0x000fea0003800200 */
.L_x_4:
[----:B------:R-:W-:Y:S04]  /*0360*/  BSSY.RECONVERGENT B0, `(.L_x_6) ;  /* 0x000000a000007945 */ /* 0x000fe80003800200 */
        /* <DEDUP_REMOVED lines=9> */
.L_x_7:
[----:B------:R-:W-:Y:S05]  /*0400*/  BSYNC.RECONVERGENT B0 ;  /* 0x0000000000007941 */ /* 0x000fea0003800200 */
.L_x_6:
[----:B------:R-:W3:Y:S01]  /*0410*/  LDCU.64 UR4, c[0x0][0x888] ;  /* 0x00011100ff0477ac */ /* 0x000ee20008000a00 */
[----:B------:R-:W-:Y:S02]  /*0420*/  UISETP.EQ.U32.AND UP1, UPT, UR8, URZ, UPT ;  /* 0x000000ff0800728c */ /* 0x000fe4000bf22070 */
[----:B------:R-:W-:Y:S02]  /*0430*/  UPLOP3.LUT UP3, UPT, UPT, UPT, UPT, 0x80, 0x8 ;  /* 0x000000000008789c */ /* 0x000fe40003f6f070 */
[----:B---3--:R-:W-:-:S04]  /*0440*/  UISETP.NE.U32.AND UP0, UPT, UR4, URZ, UPT ;  /* 0x000000ff0400728c */ /* 0x008fc8000bf05070 */
[----:B------:R-:W-:-:S04]  /*0450*/  UISETP.NE.AND.EX UP0, UPT, UR5, URZ, UPT, UP0 ;  /* 0x000000ff0500728c */ /* 0x000fc8000bf05300 */
[----:B------:R-:W-:-:S04]  /*0460*/  UISETP.EQ.OR.EX UP2, UPT, UR9, URZ, !UP0, UP1 ;  /* 0x000000ff0900728c */ /* 0x000fc8000c742710 */
[----:B------:R-:W-:-:S06]  /*0470*/  UP2UR UR4, UPR, URZ, 0x4 ;  /* 0x00000004ff047883 */ /* 0x000fcc0008000000 */
[----:B------:R-:W-:Y:S01]  /*0480*/  MOV R149, UR4 ;  /* 0x0000000400957c02 */ /* 0x000fe20008000f00 */
[----:B------:R-:W-:Y:S06]  /*0490*/  BRA.U !UP2, `(.L_x_8) ;  /* 0x000000010a207547 */ /* 0x000fec000b800000 */
[----:B------:R-:W-:Y:S01]  /*04a0*/  UISETP.NE.U32.AND UP1, UPT, UR8, URZ, UPT ;  /* 0x000000ff0800728c */ /* 0x000fe2000bf25070 */
[----:B-----5:R-:W-:Y:S01]  /*04b0*/  FSETP.NEU.AND P0, PT, R73, RZ, PT ;  /* 0x000000ff4900720b */ /* 0x020fe20003f0d000 */
[----:B------:R-:W-:Y:S02]  /*04c0*/  USEL UR4, URZ, 0xffffffff, UP0 ;  /* 0xffffffffff047887 */ /* 0x000fe40008000000 */
[----:B------:R-:W-:-:S10]  /*04d0*/  UISETP.NE.AND.EX UP1, UPT, UR9, URZ, UPT, UP1 ;  /* 0x000000ff0900728c */ /* 0x000fd4000bf25310 */
[----:B------:R-:W-:Y:S01]  /*04e0*/  VOTEU.ANY UP0, P0 ;  /* 0x0000000000ff7886 */ /* 0x000fe20000000100 */
[----:B------:R-:W-:-:S04]  /*04f0*/  @!UP1 USEL UR4, URZ, 0xffffffff, UP0 ;  /* 0xffffffffff049887 */ /* 0x000fc80008000000 */
[----:B------:R-:W-:-:S04]  /*0500*/  ULOP3.LUT UR4, UR4, 0x1, URZ, 0xc0, !UPT ;  /* 0x0000000104047892 */ /* 0x000fc8000f8ec0ff */
[----:B------:R-:W-:-:S11]  /*0510*/  UISETP.NE.U32.AND UP3, UPT, UR4, 0x1, UPT ;  /* 0x000000010400788c */ /* 0x000fd6000bf65070 */
.L_x_8:
[----:B------:R-:W3:Y:S01]  /*0520*/  SHFL.IDX PT, R0, R147, RZ, 0x1f ;  /* 0x00001fff93007589 */ /* 0x000ee200000e0000 */
[----:B------:R-:W-:-:S04]  /*0530*/  UISETP.NE.AND UP0, UPT, UR17, 0x2, UPT ;  /* 0x000000021100788c */ /* 0x000fc8000bf05270 */
[----:B------:R-:W-:Y:S02]  /*0540*/  UISETP.EQ.AND UP1, UPT, UR68, URZ, !UP0 ;  /* 0x000000ff4400728c */ /* 0x000fe4000c722270 */
[----:B------:R-:W-:-:S04]  /*0550*/  USEL UR40, URZ, 0x1, UP0 ;  /* 0x00000001ff287887 */ /* 0x000fc80008000000 */
[----:B------:R-:W-:Y:S02]  /*0560*/  PLOP3.LUT P4, PT, P1, PT, UP1, 0x80, 0x8 ;  /* 0x000000000008781c */ /* 0x000fe40000f8f018 */
[----:B---3--:R-:W-:-:S13]  /*0570*/  ISETP.NE.AND P0, PT, R0, RZ, PT ;  /* 0x000000ff0000720c */ /* 0x008fda0003f05270 */
[----:B------:R-:W-:Y:S05]  /*0580*/  @P0 BRA `(.L_x_9) ;  /* 0x0000000000440947 */ /* 0x000fea0003800000 */
[----:B------:R-:W-:Y:S01]  /*0590*/  UMOV UR4, 0x400 ;  /* 0x0000040000047882 */ /* 0x000fe20000000000 */
[----:B------:R-:W-:Y:S01]  /*05a0*/  UMOV UR8, 0x1 ;  /* 0x0000000100087882 */ /* 0x000fe20000000000 */
[----:B------:R-:W-:Y:S01]  /*05b0*/  UMOV UR6, 0x2 ;  /* 0x0000000200067882 */ /* 0x000fe20000000000 */
[----:B------:R-:W-:Y:S02]  /*05c0*/  ULEA UR4, UR47, UR4, 0x18 ;  /* 0x000000042f047291 */ /* 0x000fe4000f8ec0ff */
[----:B------:R-:W-:-:S04]  /*05d0*/  UIADD3 UR8, UPT, UPT, -UR8, 0x100000, URZ ;  /* 0x0010000008087890 */ /* 0x000fc8000fffe1ff */
[----:B------:R-:W-:Y:S02]  /*05e0*/  USHF.L.U32 UR9, UR8, 0xb, URZ ;  /* 0x0000000b08097899 */ /* 0x000fe400080006ff */
[----:B------:R-:W-:Y:S02]  /*05f0*/  USHF.L.U32 UR8, UR8, 0x1, URZ ;  /* 0x0000000108087899 */ /* 0x000fe400080006ff */
[----:B------:R-:W-:-:S04]  /*0600*/  UIADD3 UR6, UPT, UPT, -UR6, 0x100000, URZ ;  /* 0x0010000006067890 */ /* 0x000fc8000fffe1ff */
[----:B------:R-:W-:Y:S02]  /*0610*/  USHF.L.U32 UR7, UR6, 0xb, URZ ;  /* 0x0000000b06077899 */ /* 0x000fe400080006ff */
[----:B------:R-:W-:Y:S01]  /*0620*/  USHF.L.U32 UR6, UR6, 0x1, URZ ;  /* 0x0000000106067899 */ /* 0x000fe200080006ff */
[----:B------:R-:W-:Y:S01]  /*0630*/  ELECT P0, URZ, PT ;  /* 0x0000000000ff782f */ /* 0x000fe20003800000 */
[----:B------:R-:W3:Y:S02]  /*0640*/  FENCE.VIEW.ASYNC.S ;  /* 0x00000000000073c6 */ /* 0x000ee40000000000 */
[----:B---3--:R3:W4:Y:S08]  /*0650*/  SYNCS.EXCH.64 URZ, [UR4], UR8 ;  /* 0x0000000804ff75b2 */ /* 0x0087300008000100 */
[----:B------:R3:W1:Y:S01]  /*0660*/  SYNCS.EXCH.64 URZ, [UR4+0x10], UR6 ;  /* 0x0000100604ff75b2 */ /* 0x0006620008000100 */
[----:B------:R3:W1:Y:S01]  /*0670*/  SYNCS.EXCH.64 URZ, [UR4+0x8], UR8 ;  /* 0x0000080804ff75b2 */ /* 0x0006620008000100 */
[----:B------:R3:W1:Y:S01]  /*0680*/  SYNCS.EXCH.64 URZ, [UR4+0x18], UR6 ;  /* 0x0000180604ff75b2 */ /* 0x0006620008000100 */
[----:B------:R-:W-:Y:S01]  /*0690*/  NOP ;  /* 0x0000000000007918 */ /* 0x000fe20000000000 */
.L_x_9:
[----:B------:R-:W2:Y:S01]  /*06a0*/  SHFL.IDX PT, R0, R147, RZ, 0x1f ;  /* 0x00001fff93007589 */ /* 0x000ea200000e0000 */
[----:B------:R-:W-:Y:S01]  /*06b0*/  NOP ;  /* 0x0000000000007918 */ /* 0x000fe20000000000 */
[----:B--2---:R-:W-:-:S13]  /*06c0*/  ISETP.NE.AND P0, PT, R0, 0x1, PT ;  /* 0x000000010000780c */ /* 0x004fda0003f05270 */
[----:B------:R-:W-:Y:S05]  /*06d0*/  @P0 BRA `(.L_x_10) ;  /* 0x0000000000540947 */ /* 0x000fea0003800000 */
[----:B---3--:R-:W-:Y:S01]  /*06e0*/  UMOV UR4, 0x400 ;  /* 0x0000040000047882 */ /* 0x008fe20000000000 */
        /* <DEDUP_REMOVED lines=10> */
[----:B------:R-:W2:Y:S02]  /*0790*/  FENCE.VIEW.ASYNC.S ;  /* 0x00000000000073c6 */ /* 0x000ea40000000000 */
[----:B--2---:R2:W3:Y:S08]  /*07a0*/  SYNCS.EXCH.64 URZ, [UR4+0x20], UR8 ;  /* 0x0000200804ff75b2 */ /* 0x0044f00008000100 */
[----:B------:R2:W1:Y:S01]  /*07b0*/  SYNCS.EXCH.64 URZ, [UR4+0x40], UR6 ;  /* 0x0000400604ff75b2 */ /* 0x0004620008000100 */
[----:B------:R2:W1:Y:S01]  /*07c0*/  SYNCS.EXCH.64 URZ, [UR4+0x28], UR8 ;  /* 0x0000280804ff75b2 */ /* 0x0004620008000100 */
[----:B------:R2:W1:Y:S01]  /*07d0*/  SYNCS.EXCH.64 URZ, [UR4+0x48], UR6 ;  /* 0x0000480604ff75b2 */ /* 0x0004620008000100 */
[----:B------:R2:W1:Y:S01]  /*07e0*/  SYNCS.EXCH.64 URZ, [UR4+0x30], UR8 ;  /* 0x0000300804ff75b2 */ /* 0x0004620008000100 */
[----:B------:R2:W1:Y:S01]  /*07f0*/  SYNCS.EXCH.64 URZ, [UR4+0x50], UR6 ;  /* 0x0000500604ff75b2 */ /* 0x0004620008000100 */
[----:B------:R2:W1:Y:S01]  /*0800*/  SYNCS.EXCH.64 URZ, [UR4+0x38], UR8 ;  /* 0x0000380804ff75b2 */ /* 0x0004620008000100 */
[----:B------:R2:W1:Y:S01]  /*0810*/  SYNCS.EXCH.64 URZ, [UR4+0x58], UR6 ;  /* 0x0000580604ff75b2 */ /* 0x0004620008000100 */
[----:B------:R-:W-:Y:S01]  /*0820*/  NOP ;  /* 0x0000000000007918 */ /* 0x000fe20000000000 */
.L_x_10:
[----:B------:R-:W4:Y:S01]  /*0830*/  SHFL.IDX PT, R0, R147, RZ, 0x1f ;  /* 0x00001fff93007589 */ /* 0x000f2200000e0000 */
[----:B------:R-:W-:Y:S01]  /*0840*/  NOP ;  /* 0x0000000000007918 */ /* 0x000fe20000000000 */
[----:B----4-:R-:W-:-:S13]  /*0850*/  ISETP.NE.AND P0, PT, R0, 0x3, PT ;  /* 0x000000030000780c */ /* 0x010fda0003f05270 */
[----:B------:R-:W-:Y:S05]  /*0860*/  @P0 BRA `(.L_x_11) ;  /* 0x00000000002c0947 */ /* 0x000fea0003800000 */
[----:B--23--:R-:W-:Y:S01]  /*0870*/  UMOV UR6, 0x400 ;  /* 0x0000040000067882 */ /* 0x00cfe20000000000 */
[----:B------:R-:W-:Y:S01]  /*0880*/  UMOV UR4, 0x20 ;  /* 0x0000002000047882 */ /* 0x000fe20000000000 */
[----:B------:R-:W-:Y:S02]  /*0890*/  ULEA UR6, UR47, UR6, 0x18 ;  /* 0x000000062f067291 */ /* 0x000fe4000f8ec0ff */
[----:B------:R-:W-:-:S04]  /*08a0*/  UIADD3 UR4, UPT, UPT, -UR4, 0x100000, URZ ;  /* 0x0010000004047890 */ /* 0x000fc8000fffe1ff */
[----:B------:R-:W-:Y:S02]  /*08b0*/  USHF.L.U32 UR5, UR4, 0xb, URZ ;  /* 0x0000000b04057899 */ /* 0x000fe400080006ff */
[----:B------:R-:W-:Y:S01]  /*08c0*/  USHF.L.U32 UR4, UR4, 0x1, URZ ;  /* 0x0000000104047899 */ /* 0x000fe200080006ff */
[----:B------:R-:W-:Y:S01]  /*08d0*/  ELECT P0, URZ, PT ;  /* 0x0000000000ff782f */ /* 0x000fe20003800000 */
[----:B------:R-:W2:Y:S10]  /*08e0*/  FENCE.VIEW.ASYNC.S ;  /* 0x00000000000073c6 */ /* 0x000eb40000000000 */
[----:B--2---:R4:W2:Y:S01]  /*08f0*/  SYNCS.EXCH.64 URZ, [UR6+0x60], UR4 ;  /* 0x0000600406ff75b2 */ /* 0x0048a20008000100 */
[----:B------:R4:W3:Y:S02]  /*0900*/  SYNCS.EXCH.64 URZ, [UR6+0x68], UR4 ;  /* 0x0000680406ff75b2 */ /* 0x0008e40008000100 */
[----:B----4-:R-:W-:Y:S01]  /*0910*/  NOP ;  /* 0x0000000000007918 */ /* 0x010fe20000000000 */
.L_x_11:
[----:B------:R-:W4:Y:S01]  /*0920*/  SHFL.IDX PT, R0, R147, RZ, 0x1f ;  /* 0x00001fff93007589 */ /* 0x000f2200000e0000 */
[----:B------:R-:W-:Y:S01]  /*0930*/  NOP ;  /* 0x0000000000007918 */ /* 0x000fe20000000000 */
[----:B----4-:R-:W-:-:S13]  /*0940*/  ISETP.NE.AND P0, PT, R0, 0x4, PT ;  /* 0x000000040000780c */ /* 0x010fda0003f05270 */
[----:B------:R-:W-:Y:S05]  /*0950*/  @P0 BRA `(.L_x_12) ;  /* 0x0000000000480947 */ /* 0x000fea0003800000 */
[----:B--23--:R-:W-:Y:S01]  /*0960*/  UMOV UR4, 0x3a0 ;  /* 0x000003a000047882 */ /* 0x00cfe20000000000 */
[----:B------:R-:W-:Y:S01]  /*0970*/  UMOV UR6, 0x400 ;  /* 0x0000040000067882 */ /* 0x000fe20000000000 */
[----:B------:R-:W-:Y:S01]  /*0980*/  USEL UR4, UR4, 0x320, UP3 ;  /* 0x0000032004047887 */ /* 0x000fe20009800000 */
        /* <DEDUP_REMOVED lines=10> */
[----:B--2---:R4:W2:Y:S08]  /*0a30*/  SYNCS.EXCH.64 URZ, [UR6+0x70], UR8 ;  /* 0x0000700806ff75b2 */ /* 0x0048b00008000100 */
[----:B------:R4:W3:Y:S01]  /*0a40*/  SYNCS.EXCH.64 URZ, [UR6+0x80], UR4 ;  /* 0x0000800406ff75b2 */ /* 0x0008e20008000100 */
[----:B------:R4:W1:Y:S01]  /*0a50*/  SYNCS.EXCH.64 URZ, [UR6+0x78], UR8 ;  /* 0x0000780806ff75b2 */ /* 0x0008620008000100 */
[----:B------:R4:W1:Y:S02]  /*0a60*/  SYNCS.EXCH.64 URZ, [UR6+0x88], UR4 ;  /* 0x0000880406ff75b2 */ /* 0x0008640008000100 */
[----:B----4-:R-:W-:Y:S01]  /*0a70*/  NOP ;  /* 0x0000000000007918 */ /* 0x010fe20000000000 */
.L_x_12:
[----:B------:R-:W4:Y:S01]  /*0a80*/  SHFL.IDX PT, R0, R147, RZ, 0x1f ;  /* 0x00001fff93007589 */ /* 0x000f2200000e0000 */
[----:B------:R-:W-:Y:S01]  /*0a90*/  NOP ;  /* 0x0000000000007918 */ /* 0x000fe20000000000 */
[----:B----4-:R-:W-:-:S13]  /*0aa0*/  ISETP.NE.AND P0, PT, R0, 0x5, PT ;  /* 0x000000050000780c */ /* 0x010fda0003f05270 */
[----:B------:R-:W-:Y:S05]  /*0ab0*/  @P0 BRA `(.L_x_13) ;  /* 0x0000000000440947 */ /* 0x000fea0003800000 */
[----:B--23--:R-:W-:Y:S01]  /*0ac0*/  UMOV UR4, 0x400 ;  /* 0x0000040000047882 */ /* 0x00cfe20000000000 */
        /* <DEDUP_REMOVED lines=16> */
.L_x_13:
[----:B------:R-:W4:Y:S01]  /*0bd0*/  SHFL.IDX PT, R0, R147, RZ, 0x1f ;  /* 0x00001fff93007589 */ /* 0x000f2200000e0000 */
[----:B------:R-:W-:Y:S01]  /*0be0*/  ISETP.NE.OR P1, PT, RZ, UR17, !P1 ;  /* 0x00000011ff007c0c */ /* 0x000fe2000cf25670 */
        /* <DEDUP_REMOVED lines=12> */
[----:B------:R4:W3:Y:S01]  /*0cb0*/  SYNCS.EXCH.64 URZ, [UR4+0xc0], UR6 ;  /* 0x0000c00604ff75b2 */ /* 0x0008e20008000100 */
[----:B------:R4:W1:Y:S01]  /*0cc0*/  SYNCS.EXCH.64 URZ, [UR4+0xb8], UR6 ;  /* 0x0000b80604ff75b2 */ /* 0x0008620008000100 */
[----:B------:R4:W1:Y:S02]  /*0cd0*/  SYNCS.EXCH.64 URZ, [UR4+0xc8], UR6 ;  /* 0x0000c80604ff75b2 */ /* 0x0008640008000100 */
[----:B----4-:R-:W-:Y:S01]  /*0ce0*/  NOP ;  /* 0x0000000000007918 */ /* 0x010fe20000000000 */
.L_x_14:
[----:B------:R-:W-:Y:S01]  /*0cf0*/  VOTEU.ALL UP0, P1 ;  /* 0x0000000000ff7886 */ /* 0x000fe20000800000 */
[----:B--23--:R-:W-:Y:S01]  /*0d00*/  UMOV UR4, 0x20 ;  /* 0x0000002000047882 */ /* 0x00cfe20000000000 */
[----:B------:R-:W2:Y:S01]  /*0d10*/  LDCU UR7, c[0x0][0x36c] ;  /* 0x00006d80ff0777ac */ /* 0x000ea20008000800 */
[----:B------:R-:W-:Y:S01]  /*0d20*/  NOP ;  /* 0x0000000000007918 */ /* 0x000fe20000000000 */
[----:B------:R-:W-:Y:S01]  /*0d30*/  LOP3.LUT R0, R160, 0x1f, RZ, 0xc0, !PT ;  /* 0x0000001fa0007812 */ /* 0x000fe200078ec0ff */
[----:B------:R-:W-:Y:S01]  /*0d40*/  @!UP0 UMOV UR6, 0x400 ;  /* 0x0000040000068882 */ /* 0x000fe20000000000 */
[----:B------:R-:W-:-:S04]  /*0d50*/  @!UP0 UIADD3 UR4, UPT, UPT, -UR4, 0x100000, URZ ;  /* 0x0010000004048890 */ /* 0x000fc8000fffe1ff */
[----:B------:R-:W-:Y:S02]  /*0d60*/  @!UP0 USHF.L.U32 UR5, UR4, 0xb, URZ ;  /* 0x0000000b04058899 */ /* 0x000fe400080006ff */
[----:B------:R-:W-:Y:S02]  /*0d70*/  @!UP0 USHF.L.U32 UR4, UR4, 0x1, URZ ;  /* 0x0000000104048899 */ /* 0x000fe400080006ff */
[----:B------:R-:W-:Y:S01]  /*0d80*/  @!UP0 ULEA UR6, UR47, UR6, 0x18 ;  /* 0x000000062f068291 */ /* 0x000fe2000f8ec0ff */
[----:B------:R-:W-:Y:S01]  /*0d90*/  VOTEU.ALL UP0, P1 ;  /* 0x0000000000ff7886 */ /* 0x000fe20000800000 */
[----:B------:R-:W-:Y:S02]  /*0da0*/  UISETP.NE.AND UP4, UPT, UR17, URZ, UPT ;  /* 0x000000ff1100728c */ /* 0x000fe4000bf85270 */
[----:B--2---:R-:W-:Y:S01]  /*0db0*/  UISETP.EQ.U32.AND UP5, UPT, UR7, 0x1, UPT ;  /* 0x000000010700788c */ /* 0x004fe2000bfa2070 */
[----:B------:R-:W2:Y:S07]  /*0dc0*/  FENCE.VIEW.ASYNC.S ;  /* 0x00000000000073c6 */ /* 0x000eae0000000000 */
[----:B--2---:R2:W3:Y:S01]  /*0dd0*/  @!UP0 SYNCS.EXCH.64 URZ, [UR6+0xd0], UR4 ;  /* 0x0000d00406ff85b2 */ /* 0x0044e20008000100 */
[----:B------:R-:W-:Y:S05]  /*0de0*/  BRA.U !UP5, `(.L_x_15) ;  /* 0x000000010d087547 */ /* 0x000fea000b800000 */
[----:B-1-3--:R-:W-:Y:S01]  /*0df0*/  UCGABAR_ARV ;  /* 0x00000000000079c7 */ /* 0x00afe20008000000 */
[----:B------:R-:W-:Y:S05]  /*0e00*/  BRA `(.L_x_16) ;  /* 0x0000000000047947 */ /* 0x000fea0003800000 */
.L_x_15:
[----:B-1-3--:R-:W-:Y:S01]  /*0e10*/  NOP ;  /* 0x0000000000007918 */ /* 0x00afe20000000000 */
.L_x_16:
[----:B------:R-:W1:Y:S01]  /*0e20*/  S2UR UR16, SR_CTAID.X ;  /* 0x00000000001079c3 */ /* 0x000e620000002500 */
[----:B------:R-:W-:-:S05]  /*0e30*/  CS2R.32 R148, SR_CgaSize ;  /* 0x0000000000947805 */ /* 0x000fca0000008a00 */
[----:B------:R-:W-:-:S05]  /*0e40*/  IMAD R148, R148, -0xa0, RZ ;  /* 0xffffff6094947824 */ /* 0x000fca00078e02ff */
[----:B--2---:R-:W-:-:S14]  /*0e50*/  R2UR UR5, R148 ;  /* 0x00000000940572ca */ /* 0x004fdc00000e0000 */
[----:B------:R-:W2:Y:S01]  /*0e60*/  LDCU UR5, c[0x0][UR5+0x2b0] ;  /* 0x00005600050577ac */ /* 0x000ea20008000800 */
[----:B------:R-:W-:-:S05]  /*0e70*/  CS2R.32 R148, SR_CgaSize ;  /* 0x0000000000947805 */ /* 0x000fca0000008a00 */
[----:B------:R-:W-:-:S05]  /*0e80*/  IMAD R148, R148, -0xa0, RZ ;  /* 0xffffff6094947824 */ /* 0x000fca00078e02ff */
[----:B------:R-:W-:-:S14]  /*0e90*/  R2UR UR4, R148 ;  /* 0x00000000940472ca */ /* 0x000fdc00000e0000 */
[----:B------:R-:W3:Y:S01]  /*0ea0*/  LDCU UR4, c[0x0][UR4+0x2b4] ;  /* 0x00005680040477ac */ /* 0x000ee20008000800 */
[----:B------:R-:W4:Y:S01]  /*0eb0*/  S2UR UR7, SR_CTAID.Y ;  /* 0x00000000000779c3 */ /* 0x000f220000002600 */
[----:B------:R-:W-:-:S05]  /*0ec0*/  CS2R.32 R148, SR_CgaSize ;  /* 0x0000000000947805 */ /* 0x000fca0000008a00 */
[----:B------:R-:W-:-:S05]  /*0ed0*/  IMAD R148, R148, -0xa0, RZ ;  /* 0xffffff6094947824 */ /* 0x000fca00078e02ff */
[----:B------:R-:W-:-:S14]  /*0ee0*/  R2UR UR8, R148 ;  /* 0x00000000940872ca */ /* 0x000fdc00000e0000 */
[----:B------:R-:W3:Y:S01]  /*0ef0*/  LDCU UR8, c[0x0][UR8+0x2a0] ;  /* 0x00005400080877ac */ /* 0x000ee20008000800 */
[----:B------:R-:W3:Y:S01]  /*0f00*/  LDCU UR21, c[0x0][0xb24] ;  /* 0x00016480ff1577ac */ /* 0x000ee20008000800 */
[----:B------:R-:W1:Y:S01]  /*0f10*/  S2UR UR36, SR_CTAID.Z ;  /* 0x00000000002479c3 */ /* 0x000e620000002700 */
[----:B------:R-:W-:-:S05]  /*0f20*/  CS2R.32 R148, SR_CgaSize ;  /* 0x0000000000947805 */ /* 0x000fca0000008a00 */
[----:B------:R-:W-:-:S05]  /*0f30*/  IMAD R148, R148, -0xa0, RZ ;  /* 0xffffff6094947824 */ /* 0x000fca00078e02ff */
[----:B------:R-:W-:-:S14]  /*0f40*/  R2UR UR63, R148 ;  /* 0x00000000943f72ca */ /* 0x000fdc00000e0000 */
[----:B------:R-:W3:Y:S01]  /*0f50*/  LDCU UR63, c[0x0][UR63+0x2a4] ;  /* 0x000054803f3f77ac */ /* 0x000ee20008000800 */
[----:B------:R-:W-:Y:S02]  /*0f60*/  UISETP.GT.U32.AND UP0, UPT, UR68, 0xffff, UPT ;  /* 0x0000ffff4400788c */ /* 0x000fe4000bf04070 */
[----:B------:R-:W-:Y:S01]  /*0f70*/  USHF.L.U32 UR37, UR47, 0xb, URZ ;  /* 0x0000000b2f257899 */ /* 0x000fe200080006ff */
[----:B-1----:R-:W-:Y:S01]  /*0f80*/  I2FP.F32.U32 R3, UR16 ;  /* 0x0000001000037c45 */ /* 0x002fe20008201000 */
[----:B------:R-:W-:Y:S01]  /*0f90*/  UMOV UR28, 0x5 ;  /* 0x00000005001c7882 */ /* 0x000fe20000000000 */
[----:B------:R-:W1:Y:S03]  /*0fa0*/  LDCU UR42, c[0x0][0xb24] ;  /* 0x00016480ff2a77ac */ /* 0x000e660008000800 */
[----:B--2---:R-:W-:Y:S01]  /*0fb0*/  FMUL R3, R3, UR5 ;  /* 0x0000000503037c20 */ /* 0x004fe20008400000 */
[----:B------:R-:W2:Y:S01]  /*0fc0*/  LDCU UR27, c[0x0][0xb30] ;  /* 0x00016600ff1b77ac */ /* 0x000ea20008000800 */
[----:B----4-:R-:W-:Y:S01]  /*0fd0*/  I2FP.F32.U32 R2, UR7 ;  /* 0x0000000700027c45 */ /* 0x010fe20008201000 */
[----:B------:R-:W-:-:S03]  /*0fe0*/  USHF.L.U32 UR55, UR16, 0x7, URZ ;  /* 0x0000000710377899 */ /* 0x000fc600080006ff */
[----:B------:R-:W4:Y:S01]  /*0ff0*/  F2I.U32.TRUNC.NTZ R3, R3 ;  /* 0x0000000300037305 */ /* 0x000f22000020f000 */
[----:B------:R-:W-:Y:S01]  /*1000*/  USEL UR31, UR68, 0xffff, !UP0 ;  /* 0x0000ffff441f7887 */ /* 0x000fe2000c000000 */
[----:B---3--:R-:W-:Y:S01]  /*1010*/  FMUL R2, R2, UR4 ;  /* 0x0000000402027c20 */ /* 0x008fe20008400000 */
[----:B------:R-:W-:Y:S01]  /*1020*/  UISETP.GE.AND UP2, UPT, UR21, 0x1, UPT ;  /* 0x000000011500788c */ /* 0x000fe2000bf46270 */
[----:B------:R-:W-:-:S04]  /*1030*/  UMOV UR20, UR7 ;  /* 0x0000000700147c82 */ /* 0x000fc80008000000 */
[----:B------:R-:W3:Y:S01]  /*1040*/  F2I.U32.TRUNC.NTZ R2, R2 ;  /* 0x0000000200027305 */ /* 0x000ee2000020f000 */
[----:B----4-:R-:W-:Y:S02]  /*1050*/  R2UR UR4, R3 ;  /* 0x00000000030472ca */ /* 0x010fe400000e0000 */
[----:B------:R-:W-:Y:S02]  /*1060*/  PRMT R3, RZ, 0x7610, R3 ;  /* 0x00007610ff037816 */ /* 0x000fe40000000003 */
[----:B---3--:R-:W-:Y:S02]  /*1070*/  R2UR UR6, R2 ;  /* 0x00000000020672ca */ /* 0x008fe400000e0000 */
[----:B------:R-:W-:-:S07]  /*1080*/  PRMT R2, RZ, 0x7610, R2 ;  /* 0x00007610ff027816 */ /* 0x000fce0000000002 */
[----:B------:R-:W-:-:S04]  /*1090*/  UIADD3 UR5, UPT, UPT, -UR4, URZ, URZ ;  /* 0x000000ff04057290 */ /* 0x000fc8000fffe1ff */
[----:B------:R-:W-:Y:S02]  /*10a0*/  UIMAD UR5, UR8, UR5, UR16 ;  /* 0x00000005080572a4 */ /* 0x000fe4000f8e0210 */
[----:B------:R-:W-:-:S04]  /*10b0*/  UIADD3 UR4, UPT, UPT, -UR6, URZ, URZ ;  /* 0x000000ff06047290 */ /* 0x000fc8000fffe1ff */
[----:B------:R-:W-:Y:S01]  /*10c0*/  IMAD.U32 R148, RZ, RZ, UR5 ;  /* 0x00000005ff947e24 */ /* 0x000fe2000f8e00ff */
[----:B------:R-:W-:Y:S01]  /*10d0*/  UIMAD UR63, UR63, UR4, UR7 ;  /* 0x000000043f3f72a4 */ /* 0x000fe2000f8e0207 */
[----:B-12---:R-:W-:Y:S11]  /*10e0*/  BRA.U UP4, `(.L_x_17) ;  /* 0x0000000104407547 */ /* 0x006ff6000b800000 */
[----:B------:R-:W-:-:S13]  /*10f0*/  R2UR UR4, R148 ;  /* 0x00000000940472ca */ /* 0x000fda00000e0000 */
[----:B------:R-:W-:Y:S02]  /*1100*/  UISETP.GT.U32.AND UP0, UPT, UR4, 0x1, UPT ;  /* 0x000000010400788c */ /* 0x000fe4000bf04070 */
[----:B------:R-:W-:Y:S02]  /*1110*/  ULOP3.LUT UR4, UR4, 0xfffffffe, URZ, 0xc0, !UPT ;  /* 0xfffffffe04047892 */ /* 0x000fe4000f8ec0ff */
[----:B------:R-:W-:Y:S02]  /*1120*/  UISETP.NE.AND UP1, UPT, UR63, URZ, UP0 ;  /* 0x000000ff3f00728c */ /* 0x000fe40008725270 */
[----:B------:R-:W-:Y:S02]  /*1130*/  UISETP.NE.AND UP0, UPT, UR63, 0x1, UP0 ;  /* 0x000000013f00788c */ /* 0x000fe40008705270 */
[----:B------:R-:W-:Y:S02]  /*1140*/  USEL UR7, URZ, 0x1, UP1 ;  /* 0x00000001ff077887 */ /* 0x000fe40008800000 */
[----:B------:R-:W-:-:S02]  /*1150*/  USEL UR6, URZ, 0x4, UP0 ;  /* 0x00000004ff067887 */ /* 0x000fc40008000000 */
[----:B------:R-:W-:Y:S02]  /*1160*/  USEL UR5, URZ, 0x2, UP1 ;  /* 0x00000002ff057887 */ /* 0x000fe40008800000 */
[----:B------:R-:W-:Y:S02]  /*1170*/  ULEA UR4, UR63, UR4, 0x1 ;  /* 0x000000043f047291 */ /* 0x000fe4000f8e08ff */
[----:B------:R-:W-:Y:S02]  /*1180*/  USEL UR8, URZ, 0x8, UP0 ;  /* 0x00000008ff087887 */ /* 0x000fe40008000000 */
[----:B------:R-:W-:-:S03]  /*1190*/  UIADD3 UR5, UPT, UPT, UR5, UR6, UR7 ;  /* 0x0000000605057290 */ /* 0x000fc6000fffe007 */
[----:B------:R-:W-:Y:S01]  /*11a0*/  UMOV UR6, 0x3 ;  /* 0x0000000300067882 */ /* 0x000fe20000000000 */
[----:B------:R-:W-:Y:S02]  /*11b0*/  UIADD3 UR5, UPT, UPT, UR5, UR8, URZ ;  /* 0x0000000805057290 */ /* 0x000fe4000fffe0ff */
[----:B------:R-:W-:-:S04]  /*11c0*/  USHF.L.U32 UR4, UR6, UR4, URZ ;  /* 0x0000000406047299 */ /* 0x000fc800080006ff */
[----:B------:R-:W-:Y:S02]  /*11d0*/  MOV R3, UR5 ;  /* 0x0000000500037c02 */ /* 0x000fe40008000f00 */
[----:B------:R-:W-:Y:S02]  /*11e0*/  IMAD.U32 R2, RZ, RZ, UR4 ;  /* 0x00000004ff027e24 */ /* 0x000fe4000f8e00ff */
.L_x_17:
[----:B------:R-:W-:Y:S05]  /*11f0*/  BRA.U !UP2, `(.L_x_18) ;  /* 0x000000010ad47547 */ /* 0x000fea000b800000 */
[----:B------:R-:W1:Y:S01]  /*1200*/  LDCU.128 UR12, c[0x0][0xb10] ;  /* 0x00016200ff0c77ac */ /* 0x000e620008000c00 */
[----:B------:R-:W2:Y:S01]  /*1210*/  LDCU UR6, c[0x0][0x370] ;  /* 0x00006e00ff0677ac */ /* 0x000ea20008000800 */
[----:B------:R-:W3:Y:S01]  /*1220*/  LDCU UR5, c[0x0][0x374] ;  /* 0x00006e80ff0577ac */ /* 0x000ee20008000800 */
[----:B------:R-:W4:Y:S01]  /*1230*/  LDCU UR26, c[0x0][0xb0c] ;  /* 0x00016180ff1a77ac */ /* 0x000f220008000800 */
[----:B------:R-:W4:Y:S01]  /*1240*/  LDCU UR4, c[0x0][0xb20] ;  /* 0x00016400ff0477ac */ /* 0x000f220008000800 */
[----:B------:R-:W4:Y:S01]  /*1250*/  LDCU.64 UR8, c[0x0][0xb28] ;  /* 0x00016500ff0877ac */ /* 0x000f220008000a00 */
[----:B-1----:R-:W-:Y:S02]  /*1260*/  UISETP.NE.AND UP0, UPT, UR14, 0x1, UPT ;  /* 0x000000010e00788c */ /* 0x002fe4000bf05270 */
[----:B---3--:R-:W-:Y:S02]  /*1270*/  UIMAD.WIDE.U32 UR10, UR5, UR15, URZ ;  /* 0x0000000f050a72a5 */ /* 0x008fe4000f8e00ff */
[----:B--2---:R-:W-:-:S02]  /*1280*/  UIMAD.WIDE.U32 UR22, UR6, UR12, URZ ;  /* 0x0000000c061672a5 */ /* 0x004fc4000f8e00ff */
[----:B----4-:R-:W-:Y:S02]  /*1290*/  UISETP.NE.AND UP1, UPT, UR26, 0x1, UPT ;  /* 0x000000011a00788c */ /* 0x010fe4000bf25270 */
[----:B------:R-:W-:Y:S01]  /*12a0*/  UISETP.NE.AND UP2, UPT, UR21, 0x1, UPT ;  /* 0x000000011500788c */ /* 0x000fe2000bf45270 */
[----:B------:R-:W-:Y:S02]  /*12b0*/  UMOV UR10, UR11 ;  /* 0x0000000b000a7c82 */ /* 0x000fe40008000000 */
[----:B------:R-:W-:Y:S01]  /*12c0*/  UMOV UR22, UR23 ;  /* 0x0000001700167c82 */ /* 0x000fe20008000000 */
[----:B------:R-:W-:Y:S02]  /*12d0*/  @UP0 USHF.R.U32.HI UR5, URZ, UR4, UR10 ;  /* 0x00000004ff050299 */ /* 0x000fe4000801160a */
[----:B------:R-:W-:Y:S02]  /*12e0*/  UIMAD.WIDE.U32 UR24, UR20, UR15, URZ ;  /* 0x0000000f141872a5 */ /* 0x000fe4000f8e00ff */
[----:B------:R-:W-:-:S02]  /*12f0*/  UIMAD.WIDE.U32 UR10, UR5, UR8, URZ ;  /* 0x00000008050a72a5 */ /* 0x000fc4000f8e00ff */
[----:B------:R-:W-:Y:S02]  /*1300*/  @UP1 USHF.R.U32.HI UR6, URZ, UR13, UR22 ;  /* 0x0000000dff061299 */ /* 0x000fe40008011616 */
[----:B------:R-:W-:Y:S02]  /*1310*/  UIMAD.WIDE.U32 UR18, UR16, UR12, URZ ;  /* 0x0000000c101272a5 */ /* 0x000fe4000f8e00ff */
[----:B------:R-:W-:Y:S01]  /*1320*/  UIMAD.WIDE.U32 UR22, UR6, UR8, URZ ;  /* 0x00000008061672a5 */ /* 0x000fe2000f8e00ff */
[----:B------:R-:W-:Y:S01]  /*1330*/  UMOV UR24, UR25 ;  /* 0x0000001900187c82 */ /* 0x000fe20008000000 */
[----:B------:R-:W-:Y:S01]  /*1340*/  UMOV UR10, UR11 ;  /* 0x0000000b000a7c82 */ /* 0x000fe20008000000 */
[----:B------:R-:W-:Y:S02]  /*1350*/  USHF.R.U32.HI UR24, URZ, UR4, UR24 ;  /* 0x00000004ff187299 */ /* 0x000fe40008011618 */
[----:B------:R-:W-:Y:S02]  /*1360*/  @UP2 USHF.R.U32.HI UR5, URZ, UR9, UR10 ;  /* 0x00000009ff052299 */ /* 0x000fe4000801160a */
[----:B------:R-:W-:Y:S01]  /*1370*/  UMOV UR7, UR23 ;  /* 0x0000001700077c82 */ /* 0x000fe20008000000 */
[----:B------:R-:W-:Y:S01]  /*1380*/  UMOV UR18, UR19 ;  /* 0x0000001300127c82 */ /* 0x000fe20008000000 */
[----:B------:R-:W-:-:S02]  /*1390*/  @UP2 USHF.R.U32.HI UR6, URZ, UR9, UR7 ;  /* 0x00000009ff062299 */ /* 0x000fc40008011607 */
[----:B------:R-:W-:Y:S02]  /*13a0*/  USHF.R.U32.HI UR13, URZ, UR13, UR18 ;  /* 0x0000000dff0d7299 */ /* 0x000fe40008011612 */
[----:B------:R-:W-:Y:S02]  /*13b0*/  USEL UR4, UR20, UR24, !UP0 ;  /* 0x0000001814047287 */ /* 0x000fe4000c000000 */
[----:B------:R-:W-:Y:S02]  /*13c0*/  UIMAD UR7, UR5, UR21, URZ ;  /* 0x00000015050772a4 */ /* 0x000fe4000f8e02ff */
[----:B------:R-:W-:Y:S02]  /*13d0*/  USEL UR5, UR16, UR13, !UP1 ;  /* 0x0000000d10057287 */ /* 0x000fe4000c800000 */
[----:B------:R-:W-:Y:S02]  /*13e0*/  UIMAD UR12, UR6, UR21, URZ ;  /* 0x00000015060c72a4 */ /* 0x000fe4000f8e02ff */
[----:B------:R-:W-:-:S02]  /*13f0*/  UISETP.GE.AND UP0, UPT, UR4, UR7, UPT ;  /* 0x000000070400728c */ /* 0x000fc4000bf06270 */
[----:B------:R-:W-:Y:S02]  /*1400*/  UIMAD.WIDE.U32 UR10, UR4, UR8, URZ ;  /* 0x00000008040a72a5 */ /* 0x000fe4000f8e00ff */
[----:B------:R-:W-:Y:S02]  /*1410*/  UISETP.GE.OR UP0, UPT, UR5, UR12, UP0 ;  /* 0x0000000c0500728c */ /* 0x000fe40008706670 */
[----:B------:R-:W-:Y:S02]  /*1420*/  UIMAD.WIDE.U32 UR12, UR5, UR8, URZ ;  /* 0x00000008050c72a5 */ /* 0x000fe4000f8e00ff */
[----:B------:R-:W-:Y:S01]  /*1430*/  UIADD3 UR10, UPT, UPT, -UR4, URZ, URZ ;  /* 0x000000ff040a7290 */ /* 0x000fe2000fffe1ff */
[----:B------:R-:W-:Y:S01]  /*1440*/  UMOV UR8, UR11 ;  /* 0x0000000b00087c82 */ /* 0x000fe20008000000 */
[----:B------:R-:W-:Y:S02]  /*1450*/  UIADD3 UR11, UPT, UPT, -UR5, URZ, URZ ;  /* 0x000000ff050b7290 */ /* 0x000fe4000fffe1ff */
[----:B------:R-:W-:-:S03]  /*1460*/  USHF.R.U32.HI UR8, URZ, UR9, UR8 ;  /* 0x00000009ff087299 */ /* 0x000fc60008011608 */
[----:B------:R-:W-:Y:S01]  /*1470*/  @!UP0 UMOV UR7, UR13 ;  /* 0x0000000d00078c82 */ /* 0x000fe20008000000 */
[----:B------:R-:W-:Y:S02]  /*1480*/  UIMAD UR20, UR14, UR10, UR20 ;  /* 0x0000000a0e1472a4 */ /* 0x000fe4000f8e0214 */
[----:B------:R-:W-:Y:S02]  /*1490*/  USEL UR8, UR4, UR8, !UP2 ;  /* 0x0000000804087287 */ /* 0x000fe4000d000000 */
[----:B------:R-:W-:Y:S02]  /*14a0*/  @!UP0 USHF.R.U32.HI UR7, URZ, UR9, UR7 ;  /* 0x00000009ff078299 */ /* 0x000fe40008011607 */
[----:B------:R-:W-:Y:S02]  /*14b0*/  UIADD3 UR9, UPT, UPT, -UR8, URZ, URZ ;  /* 0x000000ff08097290 */ /* 0x000fe4000fffe1ff */
[----:B------:R-:W-:Y:S02]  /*14c0*/  @!UP0 USEL UR7, UR5, UR7, !UP2 ;  /* 0x0000000705078287 */ /* 0x000fe4000d000000 */
[----:B------:R-:W-:-:S02]  /*14d0*/  UIMAD UR9, UR21, UR9, UR4 ;  /* 0x00000009150972a4 */ /* 0x000fc4000f8e0204 */
[----:B------:R-:W-:Y:S02]  /*14e0*/  @!UP0 UIADD3 UR8, UPT, UPT, UR8, -UR7, URZ ;  /* 0x8000000708088290 */ /* 0x000fe4000fffe0ff */
[----:B------:R-:W-:Y:S02]  /*14f0*/  @!UP0 UIMAD UR6, UR9, UR6, UR7 ;  /* 0x00000006090682a4 */ /* 0x000fe4000f8e0207 */
[----:B------:R-:W-:Y:S02]  /*1500*/  @!UP0 UIMAD UR4, UR8, UR21, UR5 ;  /* 0x00000015080482a4 */ /* 0x000fe4000f8e0205 */
[----:B------:R-:W-:Y:S02]  /*1510*/  UIMAD UR16, UR26, UR11, UR16 ;  /* 0x0000000b1a1072a4 */ /* 0x000fe4000f8e0210 */
[----:B------:R-:W-:Y:S01]  /*1520*/  UIMAD UR20, UR4, UR14, UR20 ;  /* 0x0000000e041472a4 */ /* 0x000fe2000f8e0214 */
[----:B------:R-:W-:Y:S02]  /*1530*/  @!UP0 UMOV UR5, UR6 ;  /* 0x0000000600058c82 */ /* 0x000fe40008000000 */
[----:B------:R-:W-:-:S12]  /*1540*/  UIMAD UR16, UR5, UR26, UR16 ;  /* 0x0000001a051072a4 */ /* 0x000fd8000f8e0210 */
.L_x_18:
[----:B------:R-:W-:Y:S02]  /*1550*/  UISETP.NE.AND UP1, UPT, UR27, 0x1, UPT ;  /* 0x000000011b00788c */ /* 0x000fe4000bf25270 */
[----:B------:R-:W-:Y:S02]  /*1560*/  ULOP3.LUT UR31, UR31, 0xffff, URZ, 0xc0, !UPT ;  /* 0x0000ffff1f1f7892 */ /* 0x000fe4000f8ec0ff */
[----:B------:R-:W-:Y:S02]  /*1570*/  UISETP.NE.AND UP0, UPT, UR17, 0x2, UPT ;  /* 0x000000021100788c */ /* 0x000fe4000bf05270 */
[----:B------:R-:W-:Y:S02]  /*1580*/  ULOP3.LUT UR37, UR37, 0x1000, URZ, 0xc0, !UPT ;  /* 0x0000100025257892 */ /* 0x000fe4000f8ec0ff */
[----:B------:R-:W-:Y:S02]  /*1590*/  ULOP3.LUT UR55, UR55, 0x80, URZ, 0xc0, !UPT ;  /* 0x0000008037377892 */ /* 0x000fe4000f8ec0ff */
[----:B------:R-:W-:Y:S01]  /*15a0*/  USHF.L.U32 UR31, UR28, UR31, URZ ;  /* 0x0000001f1c1f7299 */ /* 0x000fe200080006ff */
[----:B------:R-:W-:Y:S11]  /*15b0*/  BRA.U UP1, `(.L_x_19) ;  /* 0x0000000101447547 */ /* 0x000ff6000b800000 */
[----:B------:R-:W1:Y:S01]  /*15c0*/  LDCU.128 UR8, c[0x0][0xb10] ;  /* 0x00016200ff0877ac */ /* 0x000e620008000c00 */
[----:B------:R-:W2:Y:S01]  /*15d0*/  LDCU UR12, c[0x0][0xb0c] ;  /* 0x00016180ff0c77ac */ /* 0x000ea20008000800 */
[----:B------:R-:W3:Y:S01]  /*15e0*/  LDCU UR13, c[0x0][0xb20] ;  /* 0x00016400ff0d77ac */ /* 0x000ee20008000800 */
[----:B-1----:R-:W-:Y:S02]  /*15f0*/  UIMAD.WIDE.U32 UR6, UR16, UR8, URZ ;  /* 0x00000008100672a5 */ /* 0x002fe4000f8e00ff */
[----:B------:R-:W-:Y:S02]  /*1600*/  UIMAD.WIDE.U32 UR4, UR20, UR11, URZ ;  /* 0x0000000b140472a5 */ /* 0x000fe4000f8e00ff */
[----:B--2---:R-:W-:Y:S02]  /*1610*/  UISETP.NE.AND UP2, UPT, UR12, 0x1, UPT ;  /* 0x000000010c00788c */ /* 0x004fe4000bf45270 */
[----:B------:R-:W-:Y:S01]  /*1620*/  UISETP.NE.AND UP1, UPT, UR10, 0x1, UPT ;  /* 0x000000010a00788c */ /* 0x000fe2000bf25270 */
[----:B------:R-:W-:-:S02]  /*1630*/  UMOV UR6, UR7 ;  /* 0x0000000700067c82 */ /* 0x000fc40008000000 */
[----:B------:R-:W-:Y:S01]  /*1640*/  UMOV UR4, UR5 ;  /* 0x0000000500047c82 */ /* 0x000fe20008000000 */
[----:B------:R-:W-:Y:S02]  /*1650*/  USHF.R.U32.HI UR6, URZ, UR9, UR6 ;  /* 0x00000009ff067299 */ /* 0x000fe40008011606 */
[----:B---3--:R-:W-:Y:S02]  /*1660*/  USHF.R.U32.HI UR4, URZ, UR13, UR4 ;  /* 0x0000000dff047299 */ /* 0x008fe40008011604 */
[----:B------:R-:W-:Y:S02]  /*1670*/  USEL UR5, UR16, UR6, !UP2 ;  /* 0x0000000610057287 */ /* 0x000fe4000d000000 */
[----:B------:R-:W-:-:S04]  /*1680*/  USEL UR4, UR20, UR4, !UP1 ;  /* 0x0000000414047287 */ /* 0x000fc8000c800000 */
[----:B------:R-:W-:Y:S02]  /*1690*/  UIADD3 UR6, UPT, UPT, UR5, -UR4, URZ ;  /* 0x8000000405067290 */ /* 0x000fe4000fffe0ff */
[----:B------:R-:W-:Y:S02]  /*16a0*/  UIADD3 UR4, UPT, UPT, -UR5, UR4, URZ ;  /* 0x0000000405047290 */ /* 0x000fe4000fffe1ff */
[----:B------:R-:W-:Y:S02]  /*16b0*/  UIMAD UR20, UR6, UR10, UR20 ;  /* 0x0000000a061472a4 */ /* 0x000fe4000f8e0214 */
[----:B------:R-:W-:-:S12]  /*16c0*/  UIMAD UR16, UR4, UR12, UR16 ;  /* 0x0000000c041072a4 */ /* 0x000fd8000f8e0210 */
.L_x_19:
[----:B------:R-:W-:Y:S05]  /*16d0*/  BRA.U !UP5, `(.L_x_20) ;  /* 0x000000010d0c7547 */ /* 0x000fea000b800000 */
[----:B------:R-:W-:Y:S01]  /*16e0*/  UCGABAR_WAIT ;  /* 0x0000000000007dc7 */ /* 0x000fe20008000000 */
[----:B------:R-:W-:Y:S01]  /*16f0*/  CCTL.IVALL ;  /* 0x00000000ff00798f */ /* 0x000fe20002000000 */
[----:B------:R-:W-:Y:S05]  /*1700*/  BRA `(.L_x_21) ;  /* 0x0000000000047947 */ /* 0x000fea0003800000 */
.L_x_20:
[----:B------:R-:W-:Y:S06]  /*1710*/  BAR.SYNC.DEFER_BLOCKING 0x0 ;  /* 0x0000000000007b1d */ /* 0x000fec0000010000 */
.L_x_21:
[----:B------:R-:W-:Y:S05]  /*1720*/  BRA.U UP0, `(.L_x_22) ;  /* 0x0000001500247547 */ /* 0x000fea000b800000 */
[----:B------:R-:W1:Y:S01]  /*1730*/  LDCU UR6, c[0x0][0x38c] ;  /* 0x00007180ff0677ac */ /* 0x000e620008000800 */
[----:B------:R-:W-:Y:S01]  /*1740*/  PLOP3.LUT P2, PT, PT, PT, UP3, 0x80, 0x8 ;  /* 0x000000000008781c */ /* 0x000fe20003f4f038 */
[----:B------:R-:W-:Y:S01]  /*1750*/  IMAD.MOV.U32 R12, RZ, RZ, 0x1 ;  /* 0x00000001ff0c7424 */ /* 0x000fe200078e00ff */
[----:B------:R-:W-:Y:S02]  /*1760*/  ISETP.NE.AND P3, PT, R0, RZ, P4 ;  /* 0x000000ff0000720c */ /* 0x000fe40002765270 */
[----:B------:R-:W-:Y:S02]  /*1770*/  CS2R R10, SRZ ;  /* 0x00000000000a7805 */ /* 0x000fe4000001ff00 */
[----:B------:R-:W-:Y:S01]  /*1780*/  PLOP3.LUT P2, PT, P2, PT, PT, 0x8, 0x80 ;  /* 0x000000000080781c */ /* 0x000fe2000174e170 */
[----:B------:R-:W-:Y:S01]  /*1790*/  IMAD.MOV.U32 R9, RZ, RZ, RZ ;  /* 0x000000ffff097224 */ /* 0x000fe200078e00ff */
[----:B------:R-:W2:Y:S01]  /*17a0*/  LDCU UR49, c[0x0][0x370] ;  /* 0x00006e00ff3177ac */ /* 0x000ea20008000800 */
[----:B------:R-:W-:Y:S01]  /*17b0*/  IMAD.MOV.U32 R8, RZ, RZ, 0x1 ;  /* 0x00000001ff087424 */ /* 0x000fe200078e00ff */
[----:B------:R-:W3:Y:S01]  /*17c0*/  LDCU.64 UR44, c[0x0][0x348] ;  /* 0x00006900ff2c77ac */ /* 0x000ee20008000a00 */
[----:B------:R-:W-:Y:S01]  /*17d0*/  ULEA.HI UR53, UR37, UR55, URZ, 0x1a ;  /* 0x0000003725357291 */ /* 0x000fe2000f8fd0ff */
[----:B------:R-:W4:Y:S01]  /*17e0*/  LDCU UR48, c[0x0][0x374] ;  /* 0x00006e80ff3077ac */ /* 0x000f220008000800 */
[----:B-1----:R-:W-:-:S02]  /*17f0*/  UIADD3 UR5, UPT, UPT, UR6, 0x7f, URZ ;  /* 0x0000007f06057890 */ /* 0x002fc4000fffe0ff */
[----:B------:R-:W-:Y:S02]  /*1800*/  UIADD3 UR56, UPT, UPT, UR6, 0xfe, URZ ;  /* 0x000000fe06387890 */ /* 0x000fe4000fffe0ff */
[----:B------:R-:W-:Y:S01]  /*1810*/  USHF.R.S32.HI UR4, URZ, 0x1f, UR5 ;  /* 0x0000001fff047899 */ /* 0x000fe20008011405 */
[----:B------:R-:W-:-:S03]  /*1820*/  UMOV UR29, URZ ;  /* 0x000000ff001d7c82 */ /* 0x000fc60008000000 */
[----:B------:R-:W-:Y:S02]  /*1830*/  ULEA.HI UR4, UR4, UR5, URZ, 0x7 ;  /* 0x0000000504047291 */ /* 0x000fe4000f8f38ff */
[----:B------:R-:W-:Y:S02]  /*1840*/  UIADD3 UR5, UPT, UPT, UR6, -0x1, URZ ;  /* 0xffffffff06057890 */ /* 0x000fe4000fffe0ff */
[----:B------:R-:W-:Y:S02]  /*1850*/  USHF.R.S32.HI UR51, URZ, 0x7, UR4 ;  /* 0x00000007ff337899 */ /* 0x000fe40008011404 */
[----:B------:R-:W-:Y:S02]  /*1860*/  UISETP.GE.U32.AND UP1, UPT, UR5, -0xff, UPT ;  /* 0xffffff010500788c */ /* 0x000fe4000bf26070 */
[----:B------:R-:W-:-:S04]  /*1870*/  UISETP.LT.U32.AND UP0, UPT, UR51, 0x2, UPT ;  /* 0x000000023300788c */ /* 0x000fc8000bf01070 */
[----:B------:R-:W-:Y:S02]  /*1880*/  USEL UR50, UR51, 0x2, UP0 ;  /* 0x0000000233327887 */ /* 0x000fe40008000000 */
[----:B------:R-:W-:Y:S02]  /*1890*/  UISETP.NE.AND UP0, UPT, UR17, URZ, UPT ;  /* 0x000000ff1100728c */ /* 0x000fe4000bf05270 */
[----:B------:R-:W-:Y:S02]  /*18a0*/  UIADD3 UR4, UPT, UPT, UR50, -0x1, URZ ;  /* 0xffffffff32047890 */ /* 0x000fe4000fffe0ff */
[----:B------:R-:W-:Y:S02]  /*18b0*/  @UP1 UIADD3 UR4, UPT, UPT, UR50, URZ, URZ ;  /* 0x000000ff32041290 */ /* 0x000fe4000fffe0ff */
[----:B------:R-:W-:Y:S02]  /*18c0*/  USEL UR38, UR40, 0x2, UP0 ;  /* 0x0000000228267887 */ /* 0x000fe40008000000 */
[----:B------:R-:W-:-:S02]  /*18d0*/  UIADD3 UR54, UPT, UPT, UR51, -UR50, URZ ;  /* 0x8000003233367290 */ /* 0x000fc4000fffe0ff */
[----:B------:R-:W-:Y:S02]  /*18e0*/  UIADD3 UR39, UPT, UPT, UR4, 0x1, URZ ;  /* 0x0000000104277890 */ /* 0x000fe4000fffe0ff */
[----:B--234-:R-:W-:-:S12]  /*18f0*/  UIADD3 UR52, UPT, UPT, -UR4, URZ, URZ ;  /* 0x000000ff04347290 */ /* 0x01cfd8000fffe1ff */
.L_x_46:
[----:B------:R-:W-:Y:S01]  /*1900*/  UISETP.NE.AND UP0, UPT, UR47, URZ, UPT ;  /* 0x000000ff2f00728c */ /* 0x000fe2000bf05270 */
[----:B-1----:R-:W1:Y:S08]  /*1910*/  S2UR UR47, SR_CgaCtaId ;  /* 0x00000000002f79c3 */ /* 0x002e700000008800 */
[----:B---3--:R-:W-:Y:S05]  /*1920*/  BRA.U UP0, `(.L_x_23) ;  /* 0x0000000100347547 */ /* 0x008fea000b800000 */
[----:B------:R-:W2:Y:S01]  /*1930*/  S2R R0, SR_CgaCtaId ;  /* 0x0000000000007919 */ /* 0x000ea20000008800 */
[----:B------:R-:W-:Y:S02]  /*1940*/  MOV R3, 0x400 ;  /* 0x0000040000037802 */ /* 0x000fe40000000f00 */
[----:B------:R-:W-:Y:S02]  /*1950*/  SHF.L.U32 R2, R8, 0x1f, RZ ;  /* 0x0000001f08027819 */ /* 0x000fe400000006ff */
[----:B--2---:R-:W-:-:S05]  /*1960*/  LEA R0, R0, R3, 0x18 ;  /* 0x0000000300007211 */ /* 0x004fca00078ec0ff */
[----:B------:R-:W-:-:S04]  /*1970*/  IMAD R3, R9, 0x8, R0 ;  /* 0x0000000809037824 */ /* 0x000fc800078e0200 */
[----:B------:R-:W2:Y:S02]  /*1980*/  SYNCS.PHASECHK.TRANS64.TRYWAIT P0, [R3+URZ+0xc0], R2 ;  /* 0x0000c002030075a7 */ /* 0x000ea400080011ff */
[----:B--2---:R-:W-:Y:S05]  /*1990*/  @!P0 BRA `(.L_x_24) ;  /* 0x000000a000c08947 */ /* 0x004fea0003800000 */
.L_x_149:
[----:B------:R-:W-:Y:S01]  /*19a0*/  VIADD R9, R9, 0x1 ;  /* 0x0000000109097836 */ /* 0x000fe20000000000 */
[----:B------:R2:W-:Y:S04]  /*19b0*/  SYNCS.ARRIVE.TRANS64.A1T0 RZ, [R3+URZ+0xb0], RZ ;  /* 0x0000b0ff03ff79a7 */ /* 0x0005e800081000ff */
[----:B------:R-:W-:-:S04]  /*19c0*/  ISETP.NE.AND P0, PT, R9, 0x2, PT ;  /* 0x000000020900780c */ /* 0x000fc80003f05270 */
[----:B------:R-:W-:Y:S02]  /*19d0*/  SEL R9, R9, RZ, P0 ;  /* 0x000000ff09097207 */ /* 0x000fe40000000000 */
[----:B--2---:R-:W-:-:S04]  /*19e0*/  SEL R3, RZ, 0x1, P0 ;  /* 0x00000001ff037807 */ /* 0x004fc80000000000 */
[----:B------:R-:W-:Y:S02]  /*19f0*/  LOP3.LUT R8, R8, R3, RZ, 0x3c, !PT ;  /* 0x0000000308087212 */ /* 0x000fe400078e3cff */
.L_x_23:
[----:B------:R-:W-:Y:S01]  /*1a00*/  UMOV UR21, 0x400 ;  /* 0x0000040000157882 */ /* 0x000fe20000000000 */
[----:B------:R-:W-:Y:S01]  /*1a10*/  SHF.L.U32 R0, R12, 0x1f, RZ ;  /* 0x0000001f0c007819 */ /* 0x000fe200000006ff */
[----:B-1----:R-:W-:Y:S02]  /*1a20*/  ULEA UR21, UR47, UR21, 0x18 ;  /* 0x000000152f157291 */ /* 0x002fe4000f8ec0ff */
[----:B------:R-:W-:Y:S02]  /*1a30*/  UISETP.GE.U32.AND UP0, UPT, UR56, 0xff, UPT ;  /* 0x000000ff3800788c */ /* 0x000fe4000bf06070 */
[----:B------:R-:W-:Y:S02]  /*1a40*/  ULEA UR4, UR29, UR21, 0x3 ;  /* 0x000000151d047291 */ /* 0x000fe4000f8e18ff */
[----:B------:R-:W-:Y:S01]  /*1a50*/  ULEA UR19, UR20, UR55, 0x8 ;  /* 0x0000003714137291 */ /* 0x000fe2000f8e40ff */
[----:B------:R-:W-:-:S06]  /*1a60*/  UMOV UR13, URZ ;  /* 0x000000ff000d7c82 */ /* 0x000fcc0008000000 */
[----:B------:R1:W2:Y:S01]  /*1a70*/  SYNCS.PHASECHK.TRANS64.TRYWAIT P1, [UR4+0x10], R0 ;  /* 0x00001000ff0075a7 */ /* 0x0002a20008021104 */
[----:B------:R-:W-:-:S04]  /*1a80*/  ULEA.HI UR4, UR16, UR16, URZ, 0x1 ;  /* 0x0000001010047291 */ /* 0x000fc8000f8f08ff */
[----:B------:R-:W-:-:S04]  /*1a90*/  USHF.L.U32 UR4, UR4, 0x7, URZ ;  /* 0x0000000704047899 */ /* 0x000fc800080006ff */
[----:B------:R-:W-:-:S04]  /*1aa0*/  ULOP3.LUT UR35, UR4, 0xffffff00, URZ, 0xc0, !UPT ;  /* 0xffffff0004237892 */ /* 0x000fc8000f8ec0ff */
[----:B------:R-:W-:Y:S01]  /*1ab0*/  UIADD3 UR35, UPT, UPT, UR53, UR35, URZ ;  /* 0x0000002335237290 */ /* 0x000fe2000fffe0ff */
[----:B------:R-:W-:Y:S11]  /*1ac0*/  BRA.U !UP0, `(.L_x_25) ;  /* 0x0000000508107547 */ /* 0x000ff6000b800000 */
[----:B------:R-:W-:Y:S01]  /*1ad0*/  UMOV UR30, UR52 ;  /* 0x00000034001e7c82 */ /* 0x000fe20008000000 */
[----:B------:R-:W-:Y:S01]  /*1ae0*/  UMOV UR6, UR29 ;  /* 0x0000001d00067c82 */ /* 0x000fe20008000000 */
[----:B------:R-:W-:-:S05]  /*1af0*/  UMOV UR26, 0x40 ;  /* 0x00000040001a7882 */ /* 0x000fca0000000000 */
.L_x_33:
[----:B------:R-:W-:Y:S01]  /*1b00*/  ULEA UR5, UR6, UR21, 0x3 ;  /* 0x0000001506057291 */ /* 0x000fe2000f8e18ff */
[----:B--2---:R-:W-:Y:S01]  /*1b10*/  @P4 MOV R2, 0x20000 ;  /* 0x0002000000024802 */ /* 0x004fe20000000f00 */
[----:B--23--:R-:W-:Y:S10]  /*1b20*/  @P1 BRA `(.L_x_26) ;  /* 0x00000000000c1947 */ /* 0x00cff40003800000 */
[----:B------:R-:W-:-:S04]  /*1b30*/  SHF.L.U32 R3, R12, 0x1f, RZ ;  /* 0x0000001f0c037819 */ /* 0x000fc800000006ff */
[----:B------:R-:W2:Y:S02]  /*1b40*/  SYNCS.PHASECHK.TRANS64.TRYWAIT P0, [UR5+0x10], R3 ;  /* 0x00001003ff0075a7 */ /* 0x000ea40008001105 */
[----:B--2---:R-:W-:Y:S05]  /*1b50*/  @!P0 BRA `(.L_x_27) ;  /* 0x000000a000648947 */ /* 0x004fea0003800000 */
.L_x_26:
[----:B------:R2:W-:Y:S01]  /*1b60*/  @P4 SYNCS.ARRIVE.TRANS64 RZ, [UR5], R2 ;  /* 0x00000002ffff49a7 */ /* 0x0005e20008000005 */
[----:B------:R-:W-:Y:S02]  /*1b70*/  ULOP3.LUT UR4, UR38, 0x2, URZ, 0xfc, !UPT ;  /* 0x0000000226047892 */ /* 0x000fe4000f8efcff */
[----:B------:R-:W-:Y:S02]  /*1b80*/  UIADD3 UR30, UPT, UPT, UR30, 0x1, URZ ;  /* 0x000000011e1e7890 */ /* 0x000fe4000fffe0ff */
[----:B------:R-:W-:Y:S02]  /*1b90*/  UISETP.NE.AND UP0, UPT, UR4, 0x2, UPT ;  /* 0x000000020400788c */ /* 0x000fe4000bf05270 */
[----:B------:R-:W-:-:S07]  /*1ba0*/  UISETP.NE.AND UP2, UPT, UR30, 0x1, UPT ;  /* 0x000000011e00788c */ /* 0x000fce000bf45270 */
[----:B------:R-:W-:Y:S05]  /*1bb0*/  BRA.U UP0, `(.L_x_28) ;  /* 0x0000000100047547 */ /* 0x000fea000b800000 */
[----:B------:R-:W-:Y:S05]  /*1bc0*/  BPT.TRAP 0x1 ;  /* 0x000000040000795c */ /* 0x000fea0000300000 */
.L_x_28:
[----:B------:R-:W-:Y:S04]  /*1bd0*/  BSSY.RECONVERGENT B0, `(.L_x_29) ;  /* 0x0000003000007945 */ /* 0x000fe80003800200 */
[----:B------:R-:W-:Y:S05]  /*1be0*/  @!P3 BRA `(.L_x_30) ;  /* 0x000000000004b947 */ /* 0x000fea0003800000 */
[----:B------:R-:W-:Y:S05]  /*1bf0*/  BPT.TRAP 0x1 ;  /* 0x000000040000795c */ /* 0x000fea0000300000 */
.L_x_30:
[----:B------:R-:W-:Y:S05]  /*1c00*/  BSYNC.RECONVERGENT B0 ;  /* 0x0000000000007941 */ /* 0x000fea0003800200 */
.L_x_29:
[----:B------:R-:W-:Y:S01]  /*1c10*/  UIADD3 UR4, UPT, UPT, UR6, 0x1, URZ ;  /* 0x0000000106047890 */ /* 0x000fe2000fffe0ff */
[----:B------:R-:W-:Y:S01]  /*1c20*/  BSSY.RECONVERGENT B0, `(.L_x_31) ;  /* 0x000002a000007945 */ /* 0x000fe20003800200 */
[----:B------:R-:W-:Y:S02]  /*1c30*/  ELECT P0, URZ, PT ;  /* 0x0000000000ff782f */ /* 0x000fe40003800000 */
[----:B------:R-:W-:-:S04]  /*1c40*/  UISETP.NE.AND UP0, UPT, UR4, 0x2, UPT ;  /* 0x000000020400788c */ /* 0x000fc8000bf05270 */
[----:B------:R-:W-:Y:S02]  /*1c50*/  USEL UR7, URZ, 0x1, UP0 ;  /* 0x00000001ff077887 */ /* 0x000fe40008000000 */
[----:B------:R-:W-:-:S04]  /*1c60*/  USEL UR29, UR4, URZ, UP0 ;  /* 0x000000ff041d7287 */ /* 0x000fc80008000000 */
[----:B------:R-:W-:Y:S01]  /*1c70*/  ULEA UR4, UR29, UR21, 0x3 ;  /* 0x000000151d047291 */ /* 0x000fe2000f8e18ff */
[----:B------:R-:W-:-:S04]  /*1c80*/  LOP3.LUT R12, R12, UR7, RZ, 0x3c, !PT ;  /* 0x000000070c0c7c12 */ /* 0x000fc8000f8e3cff */
[----:B-1----:R-:W-:-:S04]  /*1c90*/  SHF.L.U32 R0, R12, 0x1f, RZ ;  /* 0x0000001f0c007819 */ /* 0x002fc800000006ff */
[----:B------:R1:W3:Y:S01]  /*1ca0*/  SYNCS.PHASECHK.TRANS64.TRYWAIT P1, [UR4+0x10], R0 ;  /* 0x00001000ff0075a7 */ /* 0x0002e20008021104 */
[----:B------:R-:W-:Y:S05]  /*1cb0*/  @!P0 BRA `(.L_x_32) ;  /* 0x0000000000808947 */ /* 0x000fea0003800000 */
[----:B------:R-:W-:Y:S02]  /*1cc0*/  USHF.L.U32 UR4, UR6, 0xf, URZ ;  /* 0x0000000f06047899 */ /* 0x000fe400080006ff */
[----:B------:R-:W-:Y:S02]  /*1cd0*/  UIADD3 UR22, UP1, UPT, UR44, 0x80, URZ ;  /* 0x000000802c167890 */ /* 0x000fe4000ff3e0ff */
[----:B------:R-:W-:Y:S02]  /*1ce0*/  ULEA UR24, UR37, UR4, 0x1 ;  /* 0x0000000425187291 */ /* 0x000fe4000f8e08ff */
[----:B------:R-:W-:Y:S02]  /*1cf0*/  UIADD3 UR14, UP0, UPT, UR44, 0x180, URZ ;  /* 0x000001802c0e7890 */ /* 0x000fe4000ff1e0ff */
[----:B------:R-:W-:Y:S02]  /*1d00*/  UIADD3 UR24, UPT, UPT, UR21, UR24, URZ ;  /* 0x0000001815187290 */ /* 0x000fe4000fffe0ff */
[----:B------:R-:W-:-:S02]  /*1d10*/  UIADD3 UR4, UPT, UPT, UR21, UR4, URZ ;  /* 0x0000000415047290 */ /* 0x000fc4000fffe0ff */
[----:B------:R-:W-:Y:S02]  /*1d20*/  UIADD3 UR34, UPT, UPT, UR26, -0x40, URZ ;  /* 0xffffffc01a227890 */ /* 0x000fe4000fffe0ff */
[----:B------:R-:W-:Y:S02]  /*1d30*/  ULOP3.LUT UR33, UR5, 0xfefffff8, URZ, 0xc0, !UPT ;  /* 0xfefffff805217892 */ /* 0x000fe4000f8ec0ff */
[----:B------:R-:W-:Y:S02]  /*1d40*/  UIADD3.X UR23, UPT, UPT, URZ, UR45, URZ, UP1, !UPT ;  /* 0x0000002dff177290 */ /* 0x000fe40008ffe4ff */
[----:B------:R-:W-:Y:S02]  /*1d50*/  UIADD3 UR32, UPT, UPT, UR24, 0x10800, URZ ;  /* 0x0001080018207890 */ /* 0x000fe4000fffe0ff */
[----:B------:R-:W-:Y:S02]  /*1d60*/  UPRMT UR7, URZ, 0x5410, UR31 ;  /* 0x00005410ff077896 */ /* 0x000fe4000800001f */
[----:B------:R-:W-:-:S02]  /*1d70*/  UIADD3 UR24, UPT, UPT, UR24, 0x14800, URZ ;  /* 0x0001480018187890 */ /* 0x000fc4000fffe0ff */
[----:B------:R-:W-:Y:S02]  /*1d80*/  UIADD3.X UR15, UPT, UPT, URZ, UR45, URZ, UP0, !UPT ;  /* 0x0000002dff0f7290 */ /* 0x000fe400087fe4ff */
[----:B------:R-:W-:Y:S02]  /*1d90*/  UIADD3 UR16, UPT, UPT, UR4, 0x20800, URZ ;  /* 0x0002080004107890 */ /* 0x000fe4000fffe0ff */
[----:B------:R-:W-:Y:S01]  /*1da0*/  UIADD3 UR8, UPT, UPT, UR4, 0x24800, URZ ;  /* 0x0002480004087890 */ /* 0x000fe2000fffe0ff */
[----:B------:R-:W-:Y:S01]  /*1db0*/  UMOV UR40, 0x0 ;  /* 0x0000000000287882 */ /* 0x000fe20000000000 */
[----:B------:R-:W-:Y:S01]  /*1dc0*/  UMOV UR41, 0x10000000 ;  /* 0x1000000000297882 */ /* 0x000fe20000000000 */
[----:B------:R-:W-:Y:S01]  /*1dd0*/  UMOV UR27, UR35 ;  /* 0x00000023001b7c82 */ /* 0x000fe20008000000 */
[----:B------:R-:W-:Y:S01]  /*1de0*/  UMOV UR28, UR36 ;  /* 0x00000024001c7c82 */ /* 0x000fe20008000000 */
[----:B------:R-:W-:Y:S01]  /*1df0*/  UMOV UR25, UR33 ;  /* 0x0000002100197c82 */ /* 0x000fe20008000000 */
[----:B------:R-:W-:Y:S01]  /*1e00*/  UMOV UR20, UR36 ;  /* 0x0000002400147c82 */ /* 0x000fe20008000000 */
[----:B------:R-:W-:Y:S01]  /*1e10*/  UMOV UR17, UR33 ;  /* 0x0000002100117c82 */ /* 0x000fe20008000000 */
[----:B------:R-:W-:Y:S01]  /*1e20*/  UMOV UR18, UR34 ;  /* 0x0000002200127c82 */ /* 0x000fe20008000000 */
[----:B------:R4:W-:Y:S01]  /*1e30*/  UTMALDG.3D.MULTICAST.2CTA [UR32], [UR22], UR7, desc[UR40] ;  /* 0x00002820160073b4 */ /* 0x0009e20008211807 */
[----:B------:R-:W-:Y:S01]  /*1e40*/  UMOV UR10, UR26 ;  /* 0x0000001a000a7c82 */ /* 0x000fe20008000000 */
[----:B------:R-:W-:Y:S01]  /*1e50*/  UMOV UR11, UR19 ;  /* 0x00000013000b7c82 */ /* 0x000fe20008000000 */
[----:B------:R-:W-:Y:S01]  /*1e60*/  UMOV UR12, UR36 ;  /* 0x00000024000c7c82 */ /* 0x000fe20008000000 */
[----:B------:R-:W-:Y:S01]  /*1e70*/  UMOV UR9, UR33 ;  /* 0x0000002100097c82 */ /* 0x000fe20008000000 */
[----:B------:R4:W-:Y:S01]  /*1e80*/  UTMALDG.3D.MULTICAST.2CTA [UR24], [UR22], UR7, desc[UR40] ;  /* 0x00002818160073b4 */ /* 0x0009e20008211807 */
[----:B------:R4:W-:Y:S01]  /*1e90*/  UTMALDG.3D.2CTA [UR16], [UR14], desc[UR40] ;  /* 0x000028100e0075b4 */ /* 0x0009e20008211000 */
[----:B------:R4:W-:Y:S02]  /*1ea0*/  UTMALDG.3D.2CTA [UR8], [UR14], desc[UR40] ;  /* 0x000028080e0075b4 */ /* 0x0009e40008211000 */
[----:B----4-:R-:W-:Y:S01]  /*1eb0*/  NOP ;  /* 0x0000000000007918 */ /* 0x010fe20000000000 */
.L_x_32:
[----:B------:R-:W-:Y:S05]  /*1ec0*/  BSYNC.RECONVERGENT B0 ;  /* 0x0000000000007941 */ /* 0x000fea0003800200 */
.L_x_31:
[----:B------:R-:W-:Y:S01]  /*1ed0*/  UIADD3 UR26, UPT, UPT, UR26, 0x80, URZ ;  /* 0x000000801a1a7890 */ /* 0x000fe2000fffe0ff */
[----:B------:R-:W-:Y:S01]  /*1ee0*/  UMOV UR6, UR29 ;  /* 0x0000001d00067c82 */ /* 0x000fe20008000000 */
[----:B------:R-:W-:Y:S01]  /*1ef0*/  UMOV UR13, UR39 ;  /* 0x00000027000d7c82 */ /* 0x000fe20008000000 */
[----:B------:R-:W-:Y:S09]  /*1f00*/  BRA.U UP2, `(.L_x_33) ;  /* 0xfffffff902fc7547 */ /* 0x000ff2000b83ffff */
.L_x_25:
[----:B------:R-:W-:Y:S01]  /*1f10*/  ULEA UR4, UR29, UR21, 0x3 ;  /* 0x000000151d047291 */ /* 0x000fe2000f8e18ff */
[----:B-1----:R-:W-:Y:S01]  /*1f20*/  SHF.L.U32 R0, R12, 0x1f, RZ ;  /* 0x0000001f0c007819 */ /* 0x002fe200000006ff */
[----:B------:R-:W-:Y:S01]  /*1f30*/  @!P2 SYNCS.ARRIVE.TRANS64.A1T0 RZ, [UR21+0x68], RZ ;  /* 0x000068ffffffa9a7 */ /* 0x000fe20008100015 */
[----:B------:R-:W-:-:S06]  /*1f40*/  UISETP.GT.AND UP0, UPT, UR51, UR50, UPT ;  /* 0x000000323300728c */ /* 0x000fcc000bf04270 */
[----:B--23--:R1:W2:Y:S03]  /*1f50*/  SYNCS.PHASECHK.TRANS64.TRYWAIT P1, [UR4+0x10], R0 ;  /* 0x00001000ff0075a7 */ /* 0x00c2a60008021104 */
[----:B------:R-:W-:Y:S05]  /*1f60*/  BRA.U !UP0, `(.L_x_34) ;  /* 0x0000000508087547 */ /* 0x000fea000b800000 */
[----:B------:R-:W-:Y:S01]  /*1f70*/  UIADD3 UR30, UPT, UPT, UR54, UR13, URZ ;  /* 0x0000000d361e7290 */ /* 0x000fe2000fffe0ff */
[----:B------:R-:W-:-:S11]  /*1f80*/  UMOV UR7, UR29 ;  /* 0x0000001d00077c82 */ /* 0x000fd60008000000 */
.L_x_42:
[----:B------:R-:W-:Y:S01]  /*1f90*/  ULEA UR6, UR7, UR21, 0x3 ;  /* 0x0000001507067291 */ /* 0x000fe2000f8e18ff */
[----:B--2---:R-:W-:Y:S01]  /*1fa0*/  @P4 MOV R2, 0x20000 ;  /* 0x0002000000024802 */ /* 0x004fe20000000f00 */
[----:B--23--:R-:W-:Y:S10]  /*1fb0*/  @P1 BRA `(.L_x_35) ;  /* 0x00000000000c1947 */ /* 0x00cff40003800000 */
[----:B------:R-:W-:-:S04]  /*1fc0*/  SHF.L.U32 R3, R12, 0x1f, RZ ;  /* 0x0000001f0c037819 */ /* 0x000fc800000006ff */
[----:B------:R-:W2:Y:S02]  /*1fd0*/  SYNCS.PHASECHK.TRANS64.TRYWAIT P0, [UR6+0x10], R3 ;  /* 0x00001003ff0075a7 */ /* 0x000ea40008001106 */
[----:B--2---:R-:W-:Y:S05]  /*1fe0*/  @!P0 BRA `(.L_x_36) ;  /* 0x0000009c00588947 */ /* 0x004fea0003800000 */
.L_x_35:
[----:B------:R2:W-:Y:S01]  /*1ff0*/  @P4 SYNCS.ARRIVE.TRANS64 RZ, [UR6], R2 ;  /* 0x00000002ffff49a7 */ /* 0x0005e20008000006 */
[----:B------:R-:W-:-:S04]  /*2000*/  ULOP3.LUT UR4, UR38, 0x2, URZ, 0xfc, !UPT ;  /* 0x0000000226047892 */ /* 0x000fc8000f8efcff */
[----:B------:R-:W-:-:S09]  /*2010*/  UISETP.NE.AND UP0, UPT, UR4, 0x2, UPT ;  /* 0x000000020400788c */ /* 0x000fd2000bf05270 */
[----:B------:R-:W-:Y:S05]  /*2020*/  BRA.U UP0, `(.L_x_37) ;  /* 0x0000000100047547 */ /* 0x000fea000b800000 */
[----:B------:R-:W-:Y:S05]  /*2030*/  BPT.TRAP 0x1 ;  /* 0x000000040000795c */ /* 0x000fea0000300000 */
.L_x_37:
[----:B------:R-:W-:Y:S04]  /*2040*/  BSSY.RECONVERGENT B0, `(.L_x_38) ;  /* 0x0000003000007945 */ /* 0x000fe80003800200 */
[----:B------:R-:W-:Y:S05]  /*2050*/  @!P3 BRA `(.L_x_39) ;  /* 0x000000000004b947 */ /* 0x000fea0003800000 */
[----:B------:R-:W-:Y:S05]  /*2060*/  BPT.TRAP 0x1 ;  /* 0x000000040000795c */ /* 0x000fea0000300000 */
.L_x_39:
[----:B------:R-:W-:Y:S05]  /*2070*/  BSYNC.RECONVERGENT B0 ;  /* 0x0000000000007941 */ /* 0x000fea0003800200 */
.L_x_38:
        /* <DEDUP_REMOVED lines=14> */
[----:B------:R-:W-:Y:S02]  /*2160*/  USHF.L.U32 UR34, UR13, 0x7, URZ ;  /* 0x000000070d227899 */ /* 0x000fe400080006ff */
[----:B------:R-:W-:Y:S02]  /*2170*/  UIADD3 UR24, UPT, UPT, UR21, UR24, URZ ;  /* 0x0000001815187290 */ /* 0x000fe4000fffe0ff */
[----:B------:R-:W-:-:S02]  /*2180*/  UIADD3 UR22, UP0, UPT, UR44, 0x180, URZ ;  /* 0x000001802c167890 */ /* 0x000fc4000ff1e0ff */
[----:B------:R-:W-:Y:S02]  /*2190*/  UIADD3 UR4, UPT, UPT, UR21, UR4, URZ ;  /* 0x0000000415047290 */ /* 0x000fe4000fffe0ff */
[----:B------:R-:W-:Y:S02]  /*21a0*/  ULOP3.LUT UR33, UR6, 0xfefffff8, URZ, 0xc0, !UPT ;  /* 0xfefffff806217892 */ /* 0x000fe4000f8ec0ff */
[----:B------:R-:W-:Y:S02]  /*21b0*/  UIADD3.X UR15, UPT, UPT, URZ, UR45, URZ, UP1, !UPT ;  /* 0x0000002dff0f7290 */ /* 0x000fe40008ffe4ff */
[----:B------:R-:W-:Y:S02]  /*21c0*/  UIADD3 UR32, UPT, UPT, UR24, 0x10800, URZ ;  /* 0x0001080018207890 */ /* 0x000fe4000fffe0ff */
[----:B------:R-:W-:Y:S02]  /*21d0*/  UPRMT UR5, URZ, 0x5410, UR31 ;  /* 0x00005410ff057896 */ /* 0x000fe4000800001f */
[----:B------:R-:W-:-:S02]  /*21e0*/  UIADD3 UR26, UPT, UPT, UR34, 0x40, URZ ;  /* 0x00000040221a7890 */ /* 0x000fc4000fffe0ff */
[----:B------:R-:W-:Y:S02]  /*21f0*/  UIADD3 UR24, UPT, UPT, UR24, 0x14800, URZ ;  /* 0x0001480018187890 */ /* 0x000fe4000fffe0ff */
        /* <DEDUP_REMOVED lines=20> */
.L_x_41:
[----:B------:R-:W-:Y:S05]  /*2340*/  BSYNC.RECONVERGENT B0 ;  /* 0x0000000000007941 */ /* 0x000fea0003800200 */
.L_x_40:
[----:B------:R-:W-:Y:S01]  /*2350*/  UIADD3 UR13, UPT, UPT, UR13, 0x1, URZ ;  /* 0x000000010d0d7890 */ /* 0x000fe2000fffe0ff */
[----:B------:R-:W-:-:S03]  /*2360*/  UMOV UR7, UR29 ;  /* 0x0000001d00077c82 */ /* 0x000fc60008000000 */
[----:B------:R-:W-:-:S09]  /*2370*/  UISETP.NE.AND UP0, UPT, UR13, UR30, UPT ;  /* 0x0000001e0d00728c */ /* 0x000fd2000bf05270 */
[----:B------:R-:W-:Y:S05]  /*2380*/  BRA.U UP0, `(.L_x_42) ;  /* 0xfffffffd00007547 */ /* 0x000fea000b83ffff */
.L_x_34:
[C---:B------:R-:W-:Y:S01]  /*2390*/  LEA R3, R11.reuse, UR21, 0x3 ;  /* 0x000000150b037c11 */ /* 0x040fe2000f8e18ff */
[----:B------:R-:W-:Y:S01]  /*23a0*/  NOP ;  /* 0x0000000000007918 */ /* 0x000fe20000000000 */
[----:B-1----:R-:W-:Y:S02]  /*23b0*/  SHF.L.U32 R0, R10, 0x1f, RZ ;  /* 0x0000001f0a007819 */ /* 0x002fe400000006ff */
[----:B------:R-:W-:Y:S02]  /*23c0*/  LEA R5, R11, UR21, 0x4 ;  /* 0x000000150b057c11 */ /* 0x000fe4000f8e20ff */
[----:B------:R-:W1:Y:S02]  /*23d0*/  SYNCS.PHASECHK.TRANS64.TRYWAIT P0, [R3+URZ+0x70], R0 ;  /* 0x00007000030075a7 */ /* 0x000e6400080011ff */
[----:B-1----:R-:W-:Y:S05]  /*23e0*/  @!P0 BRA `(.L_x_43) ;  /* 0x0000009800708947 */ /* 0x002fea0003800000 */
.L_x_152:
[----:B------:R-:W4:Y:S01]  /*23f0*/  LDS.128 R4, [R5+0xe0] ;  /* 0x0000e00005047984 */ /* 0x000f220000000c00 */
[----:B------:R-:W-:Y:S01]  /*2400*/  UISETP.GE.AND UP0, UPT, UR42, 0x1, UPT ;  /* 0x000000012a00788c */ /* 0x000fe2000bf06270 */
[----:B------:R-:W-:Y:S01]  /*2410*/  @!PT LDS RZ, [RZ] ;  /* 0x00000000fffff984 */ /* 0x000fe20000000800 */
[----:B------:R-:W-:Y:S01]  /*2420*/  @!PT LDS RZ, [RZ] ;  /* 0x00000000fffff984 */ /* 0x000fe20000000800 */
[----:B------:R-:W-:Y:S01]  /*2430*/  @!PT LDS RZ, [RZ] ;  /* 0x00000000fffff984 */ /* 0x000fe20000000800 */
[----:B------:R-:W-:Y:S01]  /*2440*/  @!PT LDS RZ, [RZ] ;  /* 0x00000000fffff984 */ /* 0x000fe20000000800 */
[----:B------:R1:W-:Y:S06]  /*2450*/  MEMBAR.ALL.CTA ;  /* 0x0000000000007992 */ /* 0x0003ec0000008000 */
[----:B-1----:R-:W1:Y:S01]  /*2460*/  FENCE.VIEW.ASYNC.S ;  /* 0x00000000000073c6 */ /* 0x002e620000000000 */
[----:B----4-:R-:W-:-:S13]  /*2470*/  LOP3.LUT P0, RZ, R6, 0x1, RZ, 0xc0, !PT ;  /* 0x0000000106ff7812 */ /* 0x010fda000780c0ff */
[----:B-1----:R-:W-:Y:S01]  /*2480*/  VOTEU.ANY UP1, P0 ;  /* 0x0000000000ff7886 */ /* 0x002fe20000020100 */
[----:B------:R-:W-:-:S13]  /*2490*/  PLOP3.LUT P0, PT, PT, PT, UP1, 0x80, 0x8 ;  /* 0x000000000008781c */ /* 0x000fda0003f0f018 */
[----:B------:R-:W-:Y:S02]  /*24a0*/  @P0 LOP3.LUT R0, R5, 0xffff, RZ, 0xc0, !PT ;  /* 0x0000ffff05000812 */ /* 0x000fe400078ec0ff */
[----:B--2---:R-:W-:Y:S02]  /*24b0*/  @P0 MOV R2, R4 ;  /* 0x0000000400020202 */ /* 0x004fe40000000f00 */
[----:B------:R-:W-:Y:S01]  /*24c0*/  @P0 R2UR UR5, R0 ;  /* 0x00000000000502ca */ /* 0x000fe200000e0000 */
[----:B------:R-:W-:Y:S01]  /*24d0*/  VIADD R0, R3, 0x80 ;  /* 0x0000008003007836 */ /* 0x000fe20000000000 */
[----:B------:R-:W-:Y:S02]  /*24e0*/  @P0 SHF.R.U32.HI R4, RZ, 0x10, R5 ;  /* 0x00000010ff040819 */ /* 0x000fe40000011605 */
[----:B------:R-:W-:Y:S02]  /*24f0*/  @P0 R2UR UR6, R2 ;  /* 0x00000000020602ca */ /* 0x000fe400000e0000 */
[----:B------:R-:W-:-:S02]  /*2500*/  PRMT R0, RZ, 0x654, R0 ;  /* 0x00000654ff007816 */ /* 0x000fc40000000000 */
[----:B------:R-:W-:Y:S02]  /*2510*/  @P0 R2UR UR4, R4 ;  /* 0x00000000040402ca */ /* 0x000fe400000e0000 */
[----:B------:R1:W-:Y:S03]  /*2520*/  SYNCS.ARRIVE.TRANS64.RED.A1T0 RZ, [R0+URZ], RZ ;  /* 0x000000ff00ff79a7 */ /* 0x0003e600081004ff */
[----:B------:R-:W-:-:S04]  /*2530*/  @UP1 UMOV UR43, UR5 ;  /* 0x00000005002b1c82 */ /* 0x000fc80008000000 */
[----:B------:R-:W-:-:S04]  /*2540*/  @UP1 UMOV UR46, UR6 ;  /* 0x00000006002e1c82 */ /* 0x000fc80008000000 */
[----:B------:R-:W-:Y:S01]  /*2550*/  @UP1 UMOV UR36, UR4 ;  /* 0x0000000400241c82 */ /* 0x000fe20008000000 */
[----:B------:R-:W-:Y:S05]  /*2560*/  BRA.U !UP0, `(.L_x_44) ;  /* 0x0000000108d47547 */ /* 0x000fea000b800000 */
[----:B------:R-:W2:Y:S01]  /*2570*/  LDCU.128 UR12, c[0x0][0xb10] ;  /* 0x00016200ff0c77ac */ /* 0x000ea20008000c00 */
[----:B------:R-:W4:Y:S01]  /*2580*/  LDCU UR22, c[0x0][0xb20] ;  /* 0x00016400ff1677ac */ /* 0x000f220008000800 */
[----:B------:R-:W3:Y:S01]  /*2590*/  LDCU UR20, c[0x0][0xb0c] ;  /* 0x00016180ff1477ac */ /* 0x000ee20008000800 */
[----:B------:R-:W1:Y:S01]  /*25a0*/  LDCU.64 UR8, c[0x0][0xb28] ;  /* 0x00016500ff0877ac */ /* 0x000e620008000a00 */
[----:B------:R-:W-:Y:S02]  /*25b0*/  UISETP.NE.AND UP3, UPT, UR42, 0x1, UPT ;  /* 0x000000012a00788c */ /* 0x000fe4000bf65270 */
[----:B--2---:R-:W-:Y:S02]  /*25c0*/  UIMAD.WIDE.U32 UR6, UR48, UR15, URZ ;  /* 0x0000000f300672a5 */ /* 0x004fe4000f8e00ff */
[----:B------:R-:W-:Y:S02]  /*25d0*/  UIMAD.WIDE.U32 UR4, UR49, UR12, URZ ;  /* 0x0000000c310472a5 */ /* 0x000fe4000f8e00ff */
[----:B------:R-:W-:-:S02]  /*25e0*/  UISETP.NE.AND UP0, UPT, UR14, 0x1, UPT ;  /* 0x000000010e00788c */ /* 0x000fc4000bf05270 */
[----:B------:R-:W-:Y:S01]  /*25f0*/  UIMAD.WIDE.U32 UR18, UR43, UR15, URZ ;  /* 0x0000000f2b1272a5 */ /* 0x000fe2000f8e00ff */
[----:B------:R-:W-:Y:S02]  /*2600*/  UMOV UR6, UR7 ;  /* 0x0000000700067c82 */ /* 0x000fe40008000000 */
[----:B------:R-:W-:Y:S01]  /*2610*/  UMOV UR4, UR5 ;  /* 0x0000000500047c82 */ /* 0x000fe20008000000 */
[----:B----4-:R-:W-:Y:S02]  /*2620*/  USHF.R.U32.HI UR6, URZ, UR22, UR6 ;  /* 0x00000016ff067299 */ /* 0x010fe40008011606 */
[----:B---3--:R-:W-:Y:S02]  /*2630*/  UISETP.NE.AND UP2, UPT, UR20, 0x1, UPT ;  /* 0x000000011400788c */ /* 0x008fe4000bf45270 */
[----:B------:R-:W-:Y:S02]  /*2640*/  USHF.R.U32.HI UR4, URZ, UR13, UR4 ;  /* 0x0000000dff047299 */ /* 0x000fe40008011604 */
[----:B------:R-:W-:-:S02]  /*2650*/  USEL UR5, UR48, UR6, !UP0 ;  /* 0x0000000630057287 */ /* 0x000fc4000c000000 */
[----:B------:R-:W-:Y:S02]  /*2660*/  USEL UR6, UR49, UR4, !UP2 ;  /* 0x0000000431067287 */ /* 0x000fe4000d000000 */
[----:B-1----:R-:W-:Y:S01]  /*2670*/  UIMAD.WIDE.U32 UR10, UR5, UR8, URZ ;  /* 0x00000008050a72a5 */ /* 0x002fe2000f8e00ff */
[----:B------:R-:W-:Y:S01]  /*2680*/  UMOV UR4, UR19 ;  /* 0x0000001300047c82 */ /* 0x000fe20008000000 */
[----:B------:R-:W-:Y:S02]  /*2690*/  UIMAD.WIDE.U32 UR16, UR46, UR12, URZ ;  /* 0x0000000c2e1072a5 */ /* 0x000fe4000f8e00ff */
[----:B------:R-:W-:-:S03]  /*26a0*/  UIMAD.WIDE.U32 UR18, UR6, UR8, URZ ;  /* 0x00000008061272a5 */ /* 0x000fc6000f8e00ff */
[----:B------:R-:W-:Y:S01]  /*26b0*/  UMOV UR10, UR11 ;  /* 0x0000000b000a7c82 */ /* 0x000fe20008000000 */
[----:B------:R-:W-:Y:S02]  /*26c0*/  USHF.R.U32.HI UR4, URZ, UR22, UR4 ;  /* 0x00000016ff047299 */ /* 0x000fe40008011604 */
[----:B------:R-:W-:Y:S01]  /*26d0*/  @UP3 USHF.R.U32.HI UR5, URZ, UR9, UR10 ;  /* 0x00000009ff053299 */ /* 0x000fe2000801160a */
[----:B------:R-:W-:Y:S01]  /*26e0*/  UMOV UR16, UR17 ;  /* 0x0000001100107c82 */ /* 0x000fe20008000000 */
[----:B------:R-:W-:Y:S01]  /*26f0*/  UMOV UR18, UR19 ;  /* 0x0000001300127c82 */ /* 0x000fe20008000000 */
[----:B------:R-:W-:Y:S02]  /*2700*/  USHF.R.U32.HI UR13, URZ, UR13, UR16 ;  /* 0x0000000dff0d7299 */ /* 0x000fe40008011610 */
[----:B------:R-:W-:Y:S02]  /*2710*/  USEL UR4, UR43, UR4, !UP0 ;  /* 0x000000042b047287 */ /* 0x000fe4000c000000 */
[----:B------:R-:W-:-:S02]  /*2720*/  @UP3 USHF.R.U32.HI UR6, URZ, UR9, UR18 ;  /* 0x00000009ff063299 */ /* 0x000fc40008011612 */
[----:B------:R-:W-:Y:S02]  /*2730*/  UIMAD UR7, UR42, UR5, URZ ;  /* 0x000000052a0772a4 */ /* 0x000fe4000f8e02ff */
[----:B------:R-:W-:Y:S02]  /*2740*/  USEL UR5, UR46, UR13, !UP2 ;  /* 0x0000000d2e057287 */ /* 0x000fe4000d000000 */
[----:B------:R-:W-:Y:S02]  /*2750*/  UIMAD UR10, UR42, UR6, URZ ;  /* 0x000000062a0a72a4 */ /* 0x000fe4000f8e02ff */
[----:B------:R-:W-:Y:S02]  /*2760*/  UISETP.GE.AND UP0, UPT, UR4, UR7, UPT ;  /* 0x000000070400728c */ /* 0x000fe4000bf06270 */
[----:B------:R-:W-:Y:S02]  /*2770*/  UIMAD.WIDE.U32 UR12, UR4, UR8, URZ ;  /* 0x00000008040c72a5 */ /* 0x000fe4000f8e00ff */
[----:B------:R-:W-:-:S02]  /*2780*/  UISETP.GE.OR UP0, UPT, UR5, UR10, UP0 ;  /* 0x0000000a0500728c */ /* 0x000fc40008706670 */
        /* <DEDUP_REMOVED lines=19> */
.L_x_44:
[----:B------:R-:W2:Y:S02]  /*28c0*/  LDCU UR4, c[0x0][0xb30] ;  /* 0x00016600ff0477ac */ /* 0x000ea40008000800 */
[----:B--2---:R-:W-:-:S09]  /*28d0*/  UISETP.NE.AND UP0, UPT, UR4, 0x1, UPT ;  /* 0x000000010400788c */ /* 0x004fd2000bf05270 */
[----:B------:R-:W-:Y:S05]  /*28e0*/  BRA.U UP0, `(.L_x_45) ;  /* 0x0000000100447547 */ /* 0x000fea000b800000 */
[----:B------:R-:W2:Y:S01]  /*28f0*/  LDCU.128 UR8, c[0x0][0xb10] ;  /* 0x00016200ff0877ac */ /* 0x000ea20008000c00 */
[----:B------:R-:W4:Y:S01]  /*2900*/  LDCU UR12, c[0x0][0xb0c] ;  /* 0x00016180ff0c77ac */ /* 0x000f220008000800 */
[----:B------:R-:W1:Y:S01]  /*2910*/  LDCU UR13, c[0x0][0xb20] ;  /* 0x00016400ff0d77ac */ /* 0x000e620008000800 */
[----:B--2---:R-:W-:Y:S02]  /*2920*/  UIMAD.WIDE.U32 UR6, UR46, UR8, URZ ;  /* 0x000000082e0672a5 */ /* 0x004fe4000f8e00ff */
[----:B------:R-:W-:Y:S02]  /*2930*/  UIMAD.WIDE.U32 UR4, UR43, UR11, URZ ;  /* 0x0000000b2b0472a5 */ /* 0x000fe4000f8e00ff */
[----:B----4-:R-:W-:Y:S02]  /*2940*/  UISETP.NE.AND UP2, UPT, UR12, 0x1, UPT ;  /* 0x000000010c00788c */ /* 0x010fe4000bf45270 */
[----:B------:R-:W-:Y:S01]  /*2950*/  UISETP.NE.AND UP0, UPT, UR10, 0x1, UPT ;  /* 0x000000010a00788c */ /* 0x000fe2000bf05270 */
[----:B------:R-:W-:-:S02]  /*2960*/  UMOV UR6, UR7 ;  /* 0x0000000700067c82 */ /* 0x000fc40008000000 */
[----:B------:R-:W-:Y:S01]  /*2970*/  UMOV UR4, UR5 ;  /* 0x0000000500047c82 */ /* 0x000fe20008000000 */
[----:B------:R-:W-:Y:S02]  /*2980*/  USHF.R.U32.HI UR9, URZ, UR9, UR6 ;  /* 0x00000009ff097299 */ /* 0x000fe40008011606 */
[----:B-1----:R-:W-:Y:S02]  /*2990*/  USHF.R.U32.HI UR4, URZ, UR13, UR4 ;  /* 0x0000000dff047299 */ /* 0x002fe40008011604 */
[----:B------:R-:W-:Y:S02]  /*29a0*/  USEL UR5, UR46, UR9, !UP2 ;  /* 0x000000092e057287 */ /* 0x000fe4000d000000 */
[----:B------:R-:W-:-:S04]  /*29b0*/  USEL UR4, UR43, UR4, !UP0 ;  /* 0x000000042b047287 */ /* 0x000fc8000c000000 */
[----:B------:R-:W-:Y:S02]  /*29c0*/  UIADD3 UR6, UPT, UPT, UR5, -UR4, URZ ;  /* 0x8000000405067290 */ /* 0x000fe4000fffe0ff */
[----:B------:R-:W-:Y:S02]  /*29d0*/  UIADD3 UR4, UPT, UPT, -UR5, UR4, URZ ;  /* 0x0000000405047290 */ /* 0x000fe4000fffe1ff */
[----:B------:R-:W-:Y:S02]  /*29e0*/  UIMAD UR43, UR6, UR10, UR43 ;  /* 0x0000000a062b72a4 */ /* 0x000fe4000f8e022b */
[----:B------:R-:W-:-:S12]  /*29f0*/  UIMAD UR46, UR4, UR12, UR46 ;  /* 0x0000000c042e72a4 */ /* 0x000fd8000f8e022e */
.L_x_45:
[----:B------:R-:W-:Y:S01]  /*2a00*/  VIADD R11, R11, 0x1 ;  /* 0x000000010b0b7836 */ /* 0x000fe20000000000 */
[----:B------:R-:W-:Y:S01]  /*2a10*/  R2UR UR4, R148 ;  /* 0x00000000940472ca */ /* 0x000fe200000e0000 */
[----:B------:R-:W-:Y:S01]  /*2a20*/  UIADD3 UR20, UPT, UPT, UR43, UR63, URZ ;  /* 0x0000003f2b147290 */ /* 0x000fe2000fffe0ff */
[----:B------:R-:W-:Y:S02]  /*2a30*/  PLOP3.LUT P2, PT, PT, PT, PT, 0x80, 0x8 ;  /* 0x000000000008781c */ /* 0x000fe40003f4f070 */
[----:B------:R-:W-:-:S04]  /*2a40*/  ISETP.NE.AND P0, PT, R11, 0x2, PT ;  /* 0x000000020b00780c */ /* 0x000fc80003f05270 */
[----:B------:R-:W-:Y:S02]  /*2a50*/  SEL R3, RZ, 0x1, P0 ;  /* 0x00000001ff037807 */ /* 0x000fe40000000000 */
[----:B------:R-:W-:Y:S02]  /*2a60*/  SEL R11, R11, RZ, P0 ;  /* 0x000000ff0b0b7207 */ /* 0x000fe40000000000 */
[----:B------:R-:W-:Y:S01]  /*2a70*/  LOP3.LUT R10, R10, R3, RZ, 0x3c, !PT ;  /* 0x000000030a0a7212 */ /* 0x000fe200078e3cff */
[----:B------:R-:W-:Y:S01]  /*2a80*/  UIADD3 UR16, UPT, UPT, UR46, UR4, URZ ;  /* 0x000000042e107290 */ /* 0x000fe2000fffe0ff */
[----:B------:R-:W-:Y:S11]  /*2a90*/  BRA.U UP1, `(.L_x_46) ;  /* 0xffffffed01987547 */ /* 0x000ff6000b83ffff */
[----:B------:R-:W-:Y:S01]  /*2aa0*/  UIADD3 UR21, UPT, UPT, UR21, 0x10, URZ ;  /* 0x0000001015157890 */ /* 0x000fe2000fffe0ff */
[----:B------:R-:W-:-:S03]  /*2ab0*/  SHF.L.U32 R3, R12, 0x1f, RZ ;  /* 0x0000001f0c037819 */ /* 0x000fc600000006ff */
[----:B------:R-:W-:-:S09]  /*2ac0*/  ULEA UR4, UR29, UR21, 0x3 ;  /* 0x000000151d047291 */ /* 0x000fd2000f8e18ff */
[----:B------:R-:W2:Y:S02]  /*2ad0*/  SYNCS.PHASECHK.TRANS64.TRYWAIT P0, [UR4], R3 ;  /* 0x00000003ff0075a7 */ /* 0x000ea40008001104 */
[----:B--2---:R-:W-:Y:S05]  /*2ae0*/  @!P0 BRA `(.L_x_47) ;  /* 0x0000009000c48947 */ /* 0x004fea0003800000 */
.L_x_154:
[----:B------:R-:W-:-:S04]  /*2af0*/  UIADD3 UR4, UPT, UPT, UR29, 0x1, URZ ;  /* 0x000000011d047890 */ /* 0x000fc8000fffe0ff */
[----:B------:R-:W-:-:S04]  /*2b00*/  UISETP.NE.AND UP0, UPT, UR4, 0x2, UPT ;  /* 0x000000020400788c */ /* 0x000fc8000bf05270 */
[----:B------:R-:W-:Y:S02]  /*2b10*/  USEL UR5, URZ, 0x1, UP0 ;  /* 0x00000001ff057887 */ /* 0x000fe40008000000 */
[----:B------:R-:W-:-:S04]  /*2b20*/  USEL UR4, UR4, URZ, UP0 ;  /* 0x000000ff04047287 */ /* 0x000fc80008000000 */
[----:B------:R-:W-:Y:S01]  /*2b30*/  ULEA UR4, UR4, UR21, 0x3 ;  /* 0x0000001504047291 */ /* 0x000fe2000f8e18ff */
[----:B-1----:R-:W-:-:S04]  /*2b40*/  LOP3.LUT R3, R12, UR5, RZ, 0x3c, !PT ;  /* 0x000000050c037c12 */ /* 0x002fc8000f8e3cff */
[----:B------:R-:W-:Y:S01]  /*2b50*/  SHF.L.U32 R3, R3, 0x1f, RZ ;  /* 0x0000001f03037819 */ /* 0x000fe200000006ff */
[----:B------:R-:W-:-:S07]  /*2b60*/  IMAD.U32 R0, RZ, RZ, UR4 ;  /* 0x00000004ff007e24 */ /* 0x000fce000f8e00ff */
.L_x_48:
[----:B-1----:R1:W2:Y:S02]  /*2b70*/  SYNCS.PHASECHK.TRANS64.TRYWAIT P0, [R0+URZ], R3 ;  /* 0x00000003000075a7 */ /* 0x0022a400080011ff */
[----:B--2---:R-:W-:Y:S05]  /*2b80*/  @!P0 NANOSLEEP.SYNCS 0x989680 ;  /* 0x009896800000895d */ /* 0x004fea0003900000 */
[----:B------:R-:W2:Y:S02]  /*2b90*/  @!P0 SYNCS.PHASECHK.TRANS64 P0, [R0+URZ], R3 ;  /* 0x00000003000085a7 */ /* 0x000ea400080010ff */
[----:B--2---:R-:W-:Y:S05]  /*2ba0*/  @P0 EXIT ;  /* 0x000000000000094d */ /* 0x004fea0003800000 */
[----:B------:R-:W-:Y:S05]  /*2bb0*/  BRA `(.L_x_48) ;  /* 0xfffffffc00ec7947 */ /* 0x000fea000383ffff */
.L_x_22:
[----:B------:R-:W-:-:S04]  /*2bc0*/  UISETP.NE.AND UP0, UPT, UR47, URZ, UPT ;  /* 0x000000ff2f00728c */ /* 0x000fc8000bf05270 */
[----:B------:R-:W-:-:S09]  /*2bd0*/  UISETP.NE.OR UP0, UPT, UR17, 0x1, UP0 ;  /* 0x000000011100788c */ /* 0x000fd20008705670 */
[----:B------:R-:W-:Y:S05]  /*2be0*/  BRA.U UP0, `(.L_x_49) ;  /* 0x0000000500487547 */ /* 0x000fea000b800000 */
[----:B------:R-:W-:Y:S01]  /*2bf0*/  ISETP.GE.U32.AND P2, PT, R0, 0x4, PT ;  /* 0x000000040000780c */ /* 0x000fe20003f46070 */
[----:B------:R-:W-:Y:S01]  /*2c00*/  IMAD.MOV.U32 R12, RZ, RZ, 0x1 ;  /* 0x00000001ff0c7424 */ /* 0x000fe200078e00ff */
[----:B------:R-:W-:Y:S02]  /*2c10*/  CS2R R10, SRZ ;  /* 0x00000000000a7805 */ /* 0x000fe4000001ff00 */
[----:B------:R-:W-:Y:S01]  /*2c20*/  CS2R R8, SRZ ;  /* 0x0000000000087805 */ /* 0x000fe2000001ff00 */
[----:B------:R-:W-:Y:S01]  /*2c30*/  UMOV UR6, 0x400 ;  /* 0x0000040000067882 */ /* 0x000fe20000000000 */
[----:B------:R-:W-:Y:S01]  /*2c40*/  UMOV UR5, URZ ;  /* 0x000000ff00057c82 */ /* 0x000fe20008000000 */
[----:B------:R-:W-:-:S12]  /*2c50*/  ULEA UR6, UR47, UR6, 0x18 ;  /* 0x000000062f067291 */ /* 0x000fd8000f8ec0ff */
.L_x_53:
[----:B------:R-:W-:Y:S02]  /*2c60*/  LEA R2, R8, UR6, 0x3 ;  /* 0x0000000608027c11 */ /* 0x000fe4000f8e18ff */
[----:B------:R-:W-:-:S03]  /*2c70*/  SHF.L.U32 R5, R9, 0x1f, RZ ;  /* 0x0000001f09057819 */ /* 0x000fc600000006ff */
[----:B------:R-:W-:Y:S01]  /*2c80*/  VIADD R4, R2, 0xc0 ;  /* 0x000000c002047836 */ /* 0x000fe20000000000 */
[----:B------:R-:W1:Y:S02]  /*2c90*/  SYNCS.PHASECHK.TRANS64.TRYWAIT P0, [R2+URZ+0xb0], R5 ;  /* 0x0000b005020075a7 */ /* 0x000e6400080011ff */
[----:B-1----:R-:W-:Y:S05]  /*2ca0*/  @!P0 BRA `(.L_x_50) ;  /* 0x00000090006c8947 */ /* 0x002fea0003800000 */
.L_x_155:
[----:B------:R-:W-:Y:S01]  /*2cb0*/  ULEA UR4, UR5, UR6, 0x3 ;  /* 0x0000000605047291 */ /* 0x000fe2000f8e18ff */
[----:B------:R-:W-:Y:S02]  /*2cc0*/  PRMT R4, RZ, 0x654, R4 ;  /* 0x00000654ff047816 */ /* 0x000fe40000000004 */
[----:B-1----:R-:W-:Y:S01]  /*2cd0*/  SHF.L.U32 R5, R12, 0x1f, RZ ;  /* 0x0000001f0c057819 */ /* 0x002fe200000006ff */
[----:B------:R-:W-:Y:S01]  /*2ce0*/  UIADD3 UR7, UPT, UPT, UR4, 0x70, URZ ;  /* 0x0000007004077890 */ /* 0x000fe2000fffe0ff */
[----:B------:R1:W-:Y:S05]  /*2cf0*/  SYNCS.ARRIVE.TRANS64.RED.A1T0 RZ, [R4+URZ], RZ ;  /* 0x000000ff04ff79a7 */ /* 0x0003ea00081004ff */
[----:B------:R-:W-:Y:S01]  /*2d00*/  IMAD.U32 R7, RZ, RZ, UR7 ;  /* 0x00000007ff077e24 */ /* 0x000fe2000f8e00ff */
[----:B------:R-:W2:Y:S04]  /*2d10*/  SYNCS.PHASECHK.TRANS64.TRYWAIT P0, [UR4+0x80], R5 ;  /* 0x00008005ff0075a7 */ /* 0x000ea80008001104 */
[----:B------:R-:W-:Y:S01]  /*2d20*/  PRMT R6, R0, 0x654, R7 ;  /* 0x0000065400067816 */ /* 0x000fe20000000007 */
[----:B-1----:R-:W-:Y:S01]  /*2d30*/  @!P2 IMAD.MOV.U32 R4, RZ, RZ, 0x10 ;  /* 0x00000010ff04a424 */ /* 0x002fe200078e00ff */
[----:B--2---:R-:W-:Y:S06]  /*2d40*/  @!P0 BRA `(.L_x_51) ;  /* 0x0000009000588947 */ /* 0x004fec0003800000 */
.L_x_157:
[----:B------:R-:W-:Y:S01]  /*2d50*/  ULEA UR8, UR5, UR6, 0x4 ;  /* 0x0000000605087291 */ /* 0x000fe2000f8e20ff */
[----:B------:R-:W-:Y:S01]  /*2d60*/  SEL R3, R6, R3, !P2 ;  /* 0x0000000306037207 */ /* 0x000fe20005000000 */
[----:B------:R-:W-:Y:S01]  /*2d70*/  UIADD3 UR9, UPT, UPT, UR4, 0x70, URZ ;  /* 0x0000007004097890 */ /* 0x000fe2000fffe0ff */
[----:B-1----:R-:W-:Y:S01]  /*2d80*/  LEA R2, R11, UR6, 0x3 ;  /* 0x000000060b027c11 */ /* 0x002fe2000f8e18ff */
[----:B------:R-:W-:Y:S01]  /*2d90*/  UIADD3 UR8, UPT, UPT, UR8, 0xe0, URZ ;  /* 0x000000e008087890 */ /* 0x000fe2000fffe0ff */
[----:B------:R-:W-:Y:S01]  /*2da0*/  SHF.L.U32 R5, R10, 0x1f, RZ ;  /* 0x0000001f0a057819 */ /* 0x000fe200000006ff */
[----:B------:R1:W-:Y:S01]  /*2db0*/  @!P2 SYNCS.ARRIVE.TRANS64.RED RZ, [R3+URZ], R4 ;  /* 0x0000000403ffa9a7 */ /* 0x0003e200080004ff */
[----:B------:R-:W-:Y:S01]  /*2dc0*/  UIADD3 UR4, UPT, UPT, UR5, 0x1, URZ ;  /* 0x0000000105047890 */ /* 0x000fe2000fffe0ff */
[----:B------:R-:W-:-:S03]  /*2dd0*/  VIADD R8, R8, 0x1 ;  /* 0x0000000108087836 */ /* 0x000fc60000000000 */
[----:B------:R-:W-:Y:S02]  /*2de0*/  UISETP.NE.AND UP0, UPT, UR4, 0x2, UPT ;  /* 0x000000020400788c */ /* 0x000fe4000bf05270 */
[----:B------:R-:W-:Y:S06]  /*2df0*/  UGETNEXTWORKID.BROADCAST [UR8], [UR9] ;  /* 0x00000000080073ca */ /* 0x000fec0008000100 */
[----:B------:R-:W-:Y:S01]  /*2e00*/  USEL UR7, URZ, 0x1, UP0 ;  /* 0x00000001ff077887 */ /* 0x000fe20008000000 */
[----:B------:R-:W-:Y:S01]  /*2e10*/  ISETP.NE.AND P0, PT, R8, 0x2, PT ;  /* 0x000000020800780c */ /* 0x000fe20003f05270 */
[----:B------:R-:W-:Y:S01]  /*2e20*/  USEL UR5, UR4, URZ, UP0 ;  /* 0x000000ff04057287 */ /* 0x000fe20008000000 */
[----:B------:R-:W2:Y:S03]  /*2e30*/  SYNCS.PHASECHK.TRANS64.TRYWAIT P1, [R2+URZ+0x70], R5 ;  /* 0x00007005020075a7 */ /* 0x000ea600080211ff */
[----:B------:R-:W-:Y:S01]  /*2e40*/  LOP3.LUT R12, R12, UR7, RZ, 0x3c, !PT ;  /* 0x000000070c0c7c12 */ /* 0x000fe2000f8e3cff */
[----:B-12---:R-:W-:Y:S07]  /*2e50*/  @!P1 BRA `(.L_x_52) ;  /* 0x00000090002c9947 */ /* 0x006fee0003800000 */
.L_x_158:
[C---:B------:R-:W-:Y:S01]  /*2e60*/  LEA R4, R11.reuse, UR6, 0x4 ;  /* 0x000000060b047c11 */ /* 0x040fe2000f8e20ff */
[----:B-1----:R-:W-:Y:S01]  /*2e70*/  VIADD R2, R2, 0x80 ;  /* 0x0000008002027836 */ /* 0x002fe20000000000 */
[----:B------:R-:W-:Y:S01]  /*2e80*/  SEL R8, R8, RZ, P0 ;  /* 0x000000ff08087207 */ /* 0x000fe20000000000 */
[----:B------:R-:W-:-:S03]  /*2e90*/  VIADD R11, R11, 0x1 ;  /* 0x000000010b0b7836 */ /* 0x000fc60000000000 */
[----:B------:R-:W1:Y:S01]  /*2ea0*/  LDS.128 R4, [R4+0xe0] ;  /* 0x0000e00004047984 */ /* 0x000e620000000c00 */
[----:B------:R-:W-:Y:S02]  /*2eb0*/  PRMT R2, RZ, 0x654, R2 ;  /* 0x00000654ff027816 */ /* 0x000fe40000000002 */
[C---:B------:R-:W-:Y:S01]  /*2ec0*/  ISETP.NE.AND P1, PT, R11.reuse, 0x2, PT ;  /* 0x000000020b00780c */ /* 0x040fe20003f25270 */
[----:B------:R-:W-:Y:S01]  /*2ed0*/  @!PT LDS RZ, [RZ] ;  /* 0x00000000fffff984 */ /* 0x000fe20000000800 */
[----:B------:R-:W-:Y:S01]  /*2ee0*/  @!PT LDS RZ, [RZ] ;  /* 0x00000000fffff984 */ /* 0x000fe20000000800 */
[----:B------:R-:W-:Y:S01]  /*2ef0*/  @!PT LDS RZ, [RZ] ;  /* 0x00000000fffff984 */ /* 0x000fe20000000800 */
[----:B------:R-:W-:Y:S01]  /*2f00*/  @!PT LDS RZ, [RZ] ;  /* 0x00000000fffff984 */ /* 0x000fe20000000800 */
[----:B------:R2:W-:Y:S06]  /*2f10*/  MEMBAR.ALL.CTA ;  /* 0x0000000000007992 */ /* 0x0005ec0000008000 */
[----:B--2---:R-:W2:Y:S01]  /*2f20*/  FENCE.VIEW.ASYNC.S ;  /* 0x00000000000073c6 */ /* 0x004ea20000000000 */
[----:B------:R-:W-:Y:S01]  /*2f30*/  SEL R11, R11, RZ, P1 ;  /* 0x000000ff0b0b7207 */ /* 0x000fe20000800000 */
[----:B--2---:R2:W-:Y:S01]  /*2f40*/  SYNCS.ARRIVE.TRANS64.RED.A1T0 RZ, [R2+URZ], RZ ;  /* 0x000000ff02ff79a7 */ /* 0x0045e200081004ff */
[----:B-1----:R-:W-:-:S02]  /*2f50*/  LOP3.LUT P3, RZ, R6, 0x1, RZ, 0xc0, !PT ;  /* 0x0000000106ff7812 */ /* 0x002fc4000786c0ff */
[----:B------:R-:W-:-:S04]  /*2f60*/  SEL R5, RZ, 0x1, P1 ;  /* 0x00000001ff057807 */ /* 0x000fc80000800000 */
[----:B------:R-:W-:Y:S02]  /*2f70*/  LOP3.LUT R10, R10, R5, RZ, 0x3c, !PT ;  /* 0x000000050a0a7212 */ /* 0x000fe400078e3cff */
[----:B--2---:R-:W-:-:S04]  /*2f80*/  SEL R2, RZ, 0x1, P0 ;  /* 0x00000001ff027807 */ /* 0x004fc80000000000 */
[----:B------:R-:W-:Y:S01]  /*2f90*/  LOP3.LUT R9, R9, R2, RZ, 0x3c, !PT ;  /* 0x0000000209097212 */ /* 0x000fe200078e3cff */
[----:B------:R-:W-:Y:S06]  /*2fa0*/  @P3 BRA `(.L_x_53) ;  /* 0xfffffffc002c3947 */ /* 0x000fec000383ffff */
[----:B------:R-:W-:Y:S01]  /*2fb0*/  ULEA UR4, UR5, UR6, 0x3 ;  /* 0x0000000605047291 */ /* 0x000fe2000f8e18ff */
[----:B------:R-:W-:-:S08]  /*2fc0*/  SHF.L.U32 R3, R12, 0x1f, RZ ;  /* 0x0000001f0c037819 */ /* 0x000fd000000006ff */
[----:B------:R-:W1:Y:S02]  /*2fd0*/  SYNCS.PHASECHK.TRANS64 P0, [UR4+0x80], R3 ;  /* 0x00008003ff0075a7 */ /* 0x000e640008001004 */
[----:B-1----:R-:W-:Y:S05]  /*2fe0*/  @P0 BRA `(.L_x_54) ;  /* 0x0000000000080947 */ /* 0x002fea0003800000 */
[----:B------:R-:W1:Y:S02]  /*2ff0*/  SYNCS.PHASECHK.TRANS64.TRYWAIT P0, [UR4+0x80], R3 ;  /* 0x00008003ff0075a7 */ /* 0x000e640008001104 */
[----:B-1----:R-:W-:Y:S05]  /*3000*/  @!P0 BRA `(.L_x_55) ;  /* 0x0000008c00d48947 */ /* 0x002fea0003800000 */
.L_x_54:
[----:B------:R-:W-:-:S04]  /*3010*/  UIADD3 UR7, UPT, UPT, UR5, 0x1, URZ ;  /* 0x0000000105077890 */ /* 0x000fc8000fffe0ff */
[----:B------:R-:W-:-:S04]  /*3020*/  UISETP.NE.AND UP0, UPT, UR7, 0x2, UPT ;  /* 0x000000020700788c */ /* 0x000fc8000bf05270 */
[----:B------:R-:W-:Y:S02]  /*3030*/  USEL UR8, URZ, 0x1, UP0 ;  /* 0x00000001ff087887 */ /* 0x000fe40008000000 */
[----:B------:R-:W-:-:S04]  /*3040*/  USEL UR7, UR7, URZ, UP0 ;  /* 0x000000ff07077287 */ /* 0x000fc80008000000 */
[----:B------:R-:W-:Y:S01]  /*3050*/  ULEA UR7, UR7, UR6, 0x3 ;  /* 0x0000000607077291 */ /* 0x000fe2000f8e18ff */
[----:B-1----:R-:W-:-:S04]  /*3060*/  LOP3.LUT R3, R12, UR8, RZ, 0x3c, !PT ;  /* 0x000000080c037c12 */ /* 0x002fc8000f8e3cff */
[----:B------:R-:W-:-:S04]  /*3070*/  SHF.L.U32 R0, R3, 0x1f, RZ ;  /* 0x0000001f03007819 */ /* 0x000fc800000006ff */
[----:B------:R-:W1:Y:S02]  /*3080*/  SYNCS.PHASECHK.TRANS64 P0, [UR7+0x80], R0 ;  /* 0x00008000ff0075a7 */ /* 0x000e640008001007 */
[----:B-1----:R-:W-:Y:S05]  /*3090*/  @P0 EXIT ;  /* 0x000000000000094d */ /* 0x002fea0003800000 */
[----:B------:R-:W-:Y:S02]  /*30a0*/  SHF.L.U32 R3, R3, 0x1f, RZ ;  /* 0x0000001f03037819 */ /* 0x000fe400000006ff */
[----:B------:R-:W-:-:S07]  /*30b0*/  MOV R0, UR7 ;  /* 0x0000000700007c02 */ /* 0x000fce0008000f00 */
.L_x_56:
[----:B-1----:R1:W2:Y:S02]  /*30c0*/  SYNCS.PHASECHK.TRANS64.TRYWAIT P0, [R0+URZ+0x80], R3 ;  /* 0x00008003000075a7 */ /* 0x0022a400080011ff */
[----:B--2---:R-:W-:Y:S05]  /*30d0*/  @!P0 NANOSLEEP.SYNCS 0x989680 ;  /* 0x009896800000895d */ /* 0x004fea0003900000 */
[----:B------:R-:W2:Y:S02]  /*30e0*/  @!P0 SYNCS.PHASECHK.TRANS64 P0, [R0+URZ+0x80], R3 ;  /* 0x00008003000085a7 */ /* 0x000ea400080010ff */
[----:B--2---:R-:W-:Y:S05]  /*30f0*/  @P0 EXIT ;  /* 0x000000000000094d */ /* 0x004fea0003800000 */
[----:B------:R-:W-:Y:S05]  /*3100*/  BRA `(.L_x_56) ;  /* 0xfffffffc00ec7947 */ /* 0x000fea000383ffff */
.L_x_49:
[----:B------:R-:W-:Y:S05]  /*3110*/  BRA.U UP4, `(.L_x_57) ;  /* 0x0000001504007547 */ /* 0x000fea000b800000 */
[----:B------:R-:W-:Y:S01]  /*3120*/  UMOV UR4, 0x40 ;  /* 0x0000004000047882 */ /* 0x000fe20000000000 */
[----:B------:R-:W-:Y:S01]  /*3130*/  NOP ;  /* 0x0000000000007918 */ /* 0x000fe20000000000 */
[----:B------:R-:W-:Y:S01]  /*3140*/  ULEA UR5, UR47, UR4, 0x18 ;  /* 0x000000042f057291 */ /* 0x000fe2000f8ec0ff */
[----:B------:R-:W-:Y:S02]  /*3150*/  UMOV UR6, 0x400 ;  /* 0x0000040000067882 */ /* 0x000fe40000000000 */
[----:B------:R-:W-:-:S06]  /*3160*/  ULEA UR6, UR47, UR6, 0x18 ;  /* 0x000000062f067291 */ /* 0x000fcc000f8ec0ff */
[----:B------:R-:W1:Y:S02]  /*3170*/  LDS.U8 R0, [UR5+0x1c] ;  /* 0x00001c05ff007984 */ /* 0x000e640008000000 */
[----:B-1----:R-:W-:-:S13]  /*3180*/  ISETP.NE.AND P0, PT, R0, RZ, PT ;  /* 0x000000ff0000720c */ /* 0x002fda0003f05270 */
[----:B------:R-:W-:Y:S05]  /*3190*/  @P0 BRA `(.L_x_58) ;  /* 0x0000000400080947 */ /* 0x000fea0003800000 */
[----:B------:R-:W-:Y:S02]  /*31a0*/  UISETP.NE.U32.AND UP1, UPT, UR68, 0x1, UPT ;  /* 0x000000014400788c */ /* 0x000fe4000bf25070 */
[----:B------:R-:W-:-:S07]  /*31b0*/  UIADD3 UR7, UPT, UPT, UR5, 0x8, URZ ;  /* 0x0000000805077890 */ /* 0x000fce000fffe0ff */
[----:B------:R-:W-:Y:S05]  /*31c0*/  BRA.U !UP1, `(.L_x_59) ;  /* 0x00000001099c7547 */ /* 0x000fea000b800000 */
[----:B------:R-:W-:Y:S01]  /*31d0*/  ELECT P0, URZ, PT ;  /* 0x0000000000ff782f */ /* 0x000fe20003800000 */
[----:B------:R-:W-:-:S12]  /*31e0*/  BSSY B0, `(.L_x_59) ;  /* 0x0000025000007945 */ /* 0x000fd80003800000 */
[----:B------:R-:W-:Y:S05]  /*31f0*/  @!P0 BRA `(.L_x_60) ;  /* 0x00000000008c8947 */ /* 0x000fea0003800000 */
[----:B------:R-:W-:-:S05]  /*3200*/  UMOV UR4, 0x10 ;  /* 0x0000001000047882 */ /* 0x000fca0000000000 */
[----:B------:R-:W-:Y:S04]  /*3210*/  DEPBAR.LE SB1, 0x36 ;  /* 0x00009d800000791a */ /* 0x000fe80000000000 */
[----:B------:R-:W1:Y:S02]  /*3220*/  UTCATOMSWS.2CTA.FIND_AND_SET.ALIGN UP0, UR4, UR4 ;  /* 0x00000004000475e3 */ /* 0x000e640008200800 */
[----:B-1----:R-:W-:Y:S01]  /*3230*/  MOV R11, UR4 ;  /* 0x00000004000b7c02 */ /* 0x002fe20008000f00 */
[----:B------:R-:W-:Y:S06]  /*3240*/  BRA.U UP0, `(.L_x_61) ;  /* 0x0000000100187547 */ /* 0x000fec000b800000 */
.L_x_62:
[----:B------:R-:W-:Y:S05]  /*3250*/  NANOSLEEP 0x64 ;  /* 0x000000640000795d */ /* 0x000fea0003800000 */
[----:B------:R-:W-:-:S05]  /*3260*/  UMOV UR4, 0x10 ;  /* 0x0000001000047882 */ /* 0x000fca0000000000 */
[----:B------:R-:W-:Y:S04]  /*3270*/  DEPBAR.LE SB1, 0x36 ;  /* 0x00009d800000791a */ /* 0x000fe80000000000 */
[----:B------:R-:W1:Y:S02]  /*3280*/  UTCATOMSWS.2CTA.FIND_AND_SET.ALIGN UP0, UR4, UR4 ;  /* 0x00000004000475e3 */ /* 0x000e640008200800 */
[----:B-1----:R-:W-:Y:S01]  /*3290*/  MOV R11, UR4 ;  /* 0x00000004000b7c02 */ /* 0x002fe20008000f00 */
[----:B------:R-:W-:Y:S05]  /*32a0*/  BRA.U !UP0, `(.L_x_62) ;  /* 0xfffffffd08e87547 */ /* 0x000fea000b83ffff */
.L_x_61:
[----:B------:R-:W1:Y:S01]  /*32b0*/  LDS R7, [UR5+0x10] ;  /* 0x00001005ff077984 */ /* 0x000e620008000800 */
[----:B------:R-:W-:Y:S01]  /*32c0*/  IMAD.U32 R5, RZ, RZ, UR6 ;  /* 0x00000006ff057e24 */ /* 0x000fe2000f8e00ff */
[----:B------:R-:W-:-:S03]  /*32d0*/  MOV R4, UR69 ;  /* 0x0000004500047c02 */ /* 0x000fc60008000f00 */
[----:B------:R-:W-:Y:S01]  /*32e0*/  VIADD R5, R5, 0x100 ;  /* 0x0000010005057836 */ /* 0x000fe20000000000 */
[----:B-1----:R-:W-:-:S04]  /*32f0*/  SHF.L.U32 R7, R7, 0x1f, RZ ;  /* 0x0000001f07077819 */ /* 0x002fc800000006ff */
[----:B------:R-:W1:Y:S02]  /*3300*/  SYNCS.PHASECHK.TRANS64.TRYWAIT P0, [UR5+0x8], R7 ;  /* 0x00000807ff0075a7 */ /* 0x000e640008001105 */
[----:B-1----:R-:W-:Y:S05]  /*3310*/  @P0 BRA `(.L_x_63) ;  /* 0x0000000000080947 */ /* 0x002fea0003800000 */
[----:B------:R-:W1:Y:S02]  /*3320*/  SYNCS.PHASECHK.TRANS64.TRYWAIT P0, [UR5+0x8], R7 ;  /* 0x00000807ff0075a7 */ /* 0x000e640008001105 */
[----:B-1----:R-:W-:Y:S05]  /*3330*/  @!P0 BRA `(.L_x_64) ;  /* 0x0000008c00208947 */ /* 0x002fea0003800000 */
.L_x_63:
[----:B-1----:R-:W-:Y:S01]  /*3340*/  HFMA2 R0, -RZ, RZ, 0, 5.9604644775390625e-08 ;  /* 0x00000001ff007431 */ /* 0x002fe200000001ff */
[----:B------:R-:W-:Y:S01]  /*3350*/  UPRMT UR4, UR69, 0x654, UR7 ;  /* 0x0000065445047896 */ /* 0x000fe20008000007 */
[----:B------:R-:W-:Y:S01]  /*3360*/  IMAD.MOV.U32 R8, RZ, RZ, 0xffff ;  /* 0x0000ffffff087424 */ /* 0x000fe200078e00ff */
[----:B------:R-:W-:Y:S01]  /*3370*/  PRMT R4, R4, 0x654, R5 ;  /* 0x0000065404047816 */ /* 0x000fe20000000005 */
[----:B------:R-:W-:Y:S02]  /*3380*/  IMAD.MOV.U32 R6, RZ, RZ, 0x4 ;  /* 0x00000004ff067424 */ /* 0x000fe400078e00ff */
[----:B------:R-:W-:Y:S01]  /*3390*/  IMAD.SHL.U32 R9, R11, 0x20, RZ ;  /* 0x000000200b097824 */ /* 0x000fe200078e00ff */
[----:B------:R-:W-:Y:S02]  /*33a0*/  MOV R5, UR4 ;  /* 0x0000000400057c02 */ /* 0x000fe40008000f00 */
[-C--:B------:R-:W-:Y:S01]  /*33b0*/  SHF.L.U32 R8, R8, R11.reuse, RZ ;  /* 0x0000000b08087219 */ /* 0x080fe200000006ff */
[----:B------:R1:W-:Y:S01]  /*33c0*/  SYNCS.ARRIVE.TRANS64.RED RZ, [UR4], R6 ;  /* 0x00000006ffff79a7 */ /* 0x0003e20008000404 */
[----:B------:R-:W-:Y:S01]  /*33d0*/  SHF.L.U32 R7, R0, R11, RZ ;  /* 0x0000000b00077219 */ /* 0x000fe200000006ff */
[----:B------:R1:W-:Y:S04]  /*33e0*/  STS [UR6+0x100], R9 ;  /* 0x00010009ff007988 */ /* 0x0003e80008000806 */
[----:B------:R1:W-:Y:S04]  /*33f0*/  STAS [R4.64], R11 ;  /* 0x0000000b04007dbd */ /* 0x0003e8000c0008ff */
[----:B------:R1:W-:Y:S04]  /*3400*/  ATOMS.OR RZ, [UR5+0x14], R8 ;  /* 0x00001408ffff798c */ /* 0x0003e8000b000005 */
[----:B------:R1:W-:Y:S04]  /*3410*/  ATOMS.OR RZ, [UR5+0x18], R7 ;  /* 0x00001807ffff798c */ /* 0x0003e8000b000005 */
[----:B------:R1:W-:Y:S02]  /*3420*/  ATOMS.XOR RZ, [UR5+0x10], R0 ;  /* 0x00001000ffff798c */ /* 0x0003e4000b800005 */
.L_x_60:
[----:B------:R-:W-:Y:S05]  /*3430*/  BSYNC B0 ;  /* 0x0000000000007941 */ /* 0x000fea0003800000 */
.L_x_59:
[----:B------:R-:W-:Y:S05]  /*3440*/  BRA.U UP1, `(.L_x_65) ;  /* 0x00000001016c7547 */ /* 0x000fea000b800000 */
[----:B------:R-:W-:-:S03]  /*3450*/  UMOV UR4, 0xffffffff ;  /* 0xffffffff00047882 */ /* 0x000fc60000000000 */
[----:B------:R-:W-:Y:S05]  /*3460*/  BRA.DIV UR4, `(.L_x_66) ;  /* 0x0000008a04ec7947 */ /* 0x000fea000b800000 */
[----:B------:R-:W-:-:S13]  /*3470*/  ELECT P6, URZ, PT ;  /* 0x0000000000ff782f */ /* 0x000fda00038c0000 */
.L_x_162:
[----:B------:R-:W-:Y:S05]  /*3480*/  @!P6 BRA `(.L_x_65) ;  /* 0x00000000005ce947 */ /* 0x000fea0003800000 */
[----:B-1----:R-:W1:Y:S02]  /*3490*/  LDS R5, [UR5+0x10] ;  /* 0x00001005ff057984 */ /* 0x002e640008000800 */
[----:B-1----:R-:W-:-:S04]  /*34a0*/  SHF.L.U32 R5, R5, 0x1f, RZ ;  /* 0x0000001f05057819 */ /* 0x002fc800000006ff */
[----:B------:R-:W1:Y:S02]  /*34b0*/  SYNCS.PHASECHK.TRANS64.TRYWAIT P0, [UR5+0x8], R5 ;  /* 0x00000805ff0075a7 */ /* 0x000e640008001105 */
[----:B-1----:R-:W-:Y:S05]  /*34c0*/  @P0 BRA `(.L_x_67) ;  /* 0x0000000000080947 */ /* 0x002fea0003800000 */
[----:B------:R-:W1:Y:S02]  /*34d0*/  SYNCS.PHASECHK.TRANS64.TRYWAIT P0, [UR5+0x8], R5 ;  /* 0x00000805ff0075a7 */ /* 0x000e640008001105 */
[----:B-1----:R-:W-:Y:S05]  /*34e0*/  @!P0 BRA `(.L_x_68) ;  /* 0x0000008800ec8947 */ /* 0x002fea0003800000 */
.L_x_67:
[----:B------:R-:W2:Y:S01]  /*34f0*/  LDS R7, [UR6+0x100] ;  /* 0x00010006ff077984 */ /* 0x000ea20008000800 */
[----:B-1----:R-:W-:Y:S02]  /*3500*/  HFMA2 R0, -RZ, RZ, 0, 5.9604644775390625e-08 ;  /* 0x00000001ff007431 */ /* 0x002fe400000001ff */
[----:B------:R-:W-:Y:S01]  /*3510*/  IMAD.MOV.U32 R4, RZ, RZ, 0xffff ;  /* 0x0000ffffff047424 */ /* 0x000fe200078e00ff */
[----:B------:R-:W-:Y:S01]  /*3520*/  UPRMT UR4, UR69, 0x654, UR7 ;  /* 0x0000065445047896 */ /* 0x000fe20008000007 */
[----:B--2---:R-:W-:-:S03]  /*3530*/  IMAD.SHL.U32 R5, R7, 0x20, RZ ;  /* 0x0000002007057824 */ /* 0x004fc600078e00ff */
[-C--:B------:R-:W-:Y:S02]  /*3540*/  SHF.L.U32 R4, R4, R7.reuse, RZ ;  /* 0x0000000704047219 */ /* 0x080fe400000006ff */
[----:B------:R-:W-:Y:S01]  /*3550*/  SHF.L.U32 R7, R0, R7, RZ ;  /* 0x0000000700077219 */ /* 0x000fe200000006ff */
[----:B------:R2:W-:Y:S04]  /*3560*/  STS [UR6+0x100], R5 ;  /* 0x00010005ff007988 */ /* 0x0005e80008000806 */
[----:B------:R2:W-:Y:S04]  /*3570*/  ATOMS.OR RZ, [UR5+0x14], R4 ;  /* 0x00001404ffff798c */ /* 0x0005e8000b000005 */
[----:B------:R2:W-:Y:S01]  /*3580*/  ATOMS.OR RZ, [UR5+0x18], R7 ;  /* 0x00001807ffff798c */ /* 0x0005e2000b000005 */
[----:B------:R-:W-:Y:S03]  /*3590*/  SYNCS.ARRIVE.TRANS64.RED.A1T0 RZ, [UR4], RZ ;  /* 0x000000ffffff79a7 */ /* 0x000fe60008100404 */
[----:B------:R2:W-:Y:S01]  /*35a0*/  ATOMS.XOR RZ, [UR5+0x10], R0 ;  /* 0x00001000ffff798c */ /* 0x0005e2000b800005 */
[----:B------:R-:W-:Y:S05]  /*35b0*/  BRA `(.L_x_65) ;  /* 0x0000000000107947 */ /* 0x000fea0003800000 */
.L_x_58:
[----:B------:R-:W-:Y:S02]  /*35c0*/  MOV R0, 0xffffffff ;  /* 0xffffffff00007802 */ /* 0x000fe40000000f00 */
[----:B------:R-:W-:-:S03]  /*35d0*/  MOV R4, 0x3600 ;  /* 0x0000360000047802 */ /* 0x000fc60000000f00 */
[----:B------:R1:W-:Y:S04]  /*35e0*/  STS [UR6+0x100], R0 ;  /* 0x00010000ff007988 */ /* 0x0003e80008000806 */
[----:B-1---5:R-:W-:Y:S05]  /*35f0*/  CALL.REL.NOINC `($__internal_1_$__cuda_sm10x_tcgen05_guardrail_trap_phase_invalid_during_alloc) ;  /* 0x0000009000907944 */ /* 0x022fea0003c00000 */
.L_x_65:
[----:B------:R-:W-:Y:S05]  /*3600*/  WARPSYNC.ALL ;  /* 0x0000000000007948 */ /* 0x000fea0003800000 */
[----:B------:R-:W3:Y:S01]  /*3610*/  S2UR UR4, SR_CgaCtaId ;  /* 0x00000000000479c3 */ /* 0x000ee20000008800 */
[----:B------:R-:W-:Y:S01]  /*3620*/  UMOV UR41, 0x400 ;  /* 0x0000040000297882 */ /* 0x000fe20000000000 */
[----:B------:R-:W-:-:S06]  /*3630*/  NOP ;  /* 0x0000000000007918 */ /* 0x000fcc0000000000 */
[----:B------:R-:W-:Y:S06]  /*3640*/  BAR.ARV 0x6, 0xa0 ;  /* 0x0182800000007b1d */ /* 0x000fec0000002000 */
[----:B------:R-:W4:Y:S01]  /*3650*/  LDCU UR6, c[0x0][0x38c] ;  /* 0x00007180ff0677ac */ /* 0x000f220008000800 */
[----:B------:R-:W-:Y:S01]  /*3660*/  LOP3.LUT R3, R3, 0xffff, RZ, 0xc0, !PT ;  /* 0x0000ffff03037812 */ /* 0x000fe200078ec0ff */
[----:B-1----:R-:W-:Y:S01]  /*3670*/  IMAD.MOV.U32 R9, RZ, RZ, 0x1 ;  /* 0x00000001ff097424 */ /* 0x002fe200078e00ff */
[----:B------:R-:W-:Y:S01]  /*3680*/  LOP3.LUT R2, R2, 0xffff, RZ, 0xc0, !PT ;  /* 0x0000ffff02027812 */ /* 0x000fe200078ec0ff */
[----:B------:R-:W-:Y:S01]  /*3690*/  IMAD.MOV.U32 R8, RZ, RZ, RZ ;  /* 0x000000ffff087224 */ /* 0x000fe200078e00ff */
[----:B------:R-:W-:Y:S01]  /*36a0*/  R2UR UR43, R3 ;  /* 0x00000000032b72ca */ /* 0x000fe200000e0000 */
[----:B------:R-:W-:Y:S01]  /*36b0*/  UMOV UR47, URZ ;  /* 0x000000ff002f7c82 */ /* 0x000fe20008000000 */
[----:B------:R-:W-:-:S02]  /*36c0*/  R2UR UR65, R2 ;  /* 0x00000000024172ca */ /* 0x000fc400000e0000 */
[----:B------:R-:W-:Y:S01]  /*36d0*/  CS2R R2, SRZ ;  /* 0x0000000000027805 */ /* 0x000fe2000001ff00 */
[----:B------:R-:W-:Y:S01]  /*36e0*/  UMOV UR38, URZ ;  /* 0x000000ff00267c82 */ /* 0x000fe20008000000 */
[----:B---3--:R-:W-:Y:S01]  /*36f0*/  ULEA UR41, UR4, UR41, 0x18 ;  /* 0x0000002904297291 */ /* 0x008fe2000f8ec0ff */
[----:B------:R-:W-:Y:S01]  /*3700*/  UMOV UR37, URZ ;  /* 0x000000ff00257c82 */ /* 0x000fe20008000000 */
[----:B------:R-:W-:Y:S02]  /*3710*/  UISETP.NE.AND UP3, UPT, UR68, URZ, UPT ;  /* 0x000000ff4400728c */ /* 0x000fe4000bf65270 */
[----:B------:R-:W-:Y:S02]  /*3720*/  UIADD3 UR5, UPT, UPT, UR41, 0x10800, URZ ;  /* 0x0001080029057890 */ /* 0x000fe4000fffe0ff */
[----:B------:R-:W-:-:S03]  /*3730*/  UIADD3 UR4, UPT, UPT, UR41, 0x20800, URZ ;  /* 0x0002080029047890 */ /* 0x000fc6000fffe0ff */
[----:B--2---:R-:W1:Y:S01]  /*3740*/  LDS R0, [UR41+0x100] ;  /* 0x00010029ff007984 */ /* 0x004e620008000800 */
[----:B----4-:R-:W-:Y:S02]  /*3750*/  UIADD3 UR6, UPT, UPT, UR6, 0x7f, URZ ;  /* 0x0000007f06067890 */ /* 0x010fe4000fffe0ff */
[----:B------:R-:W-:Y:S02]  /*3760*/  USHF.R.U32.HI UR5, URZ, 0x4, UR5 ;  /* 0x00000004ff057899 */ /* 0x000fe40008011605 */
[----:B------:R-:W-:Y:S02]  /*3770*/  USHF.R.S32.HI UR64, URZ, 0x1f, UR6 ;  /* 0x0000001fff407899 */ /* 0x000fe40008011406 */
[----:B------:R-:W-:Y:S02]  /*3780*/  USHF.R.U32.HI UR4, URZ, 0x4, UR4 ;  /* 0x00000004ff047899 */ /* 0x000fe40008011604 */
[----:B------:R-:W-:Y:S02]  /*3790*/  ULEA.HI UR64, UR64, UR6, URZ, 0x7 ;  /* 0x0000000640407291 */ /* 0x000fe4000f8f38ff */
[----:B------:R-:W-:-:S02]  /*37a0*/  ULOP3.LUT UR5, UR5, 0x3fff, URZ, 0xc0, !UPT ;  /* 0x00003fff05057892 */ /* 0x000fc4000f8ec0ff */
[----:B------:R-:W-:Y:S02]  /*37b0*/  USHF.R.S32.HI UR64, URZ, 0x7, UR64 ;  /* 0x00000007ff407899 */ /* 0x000fe40008011440 */
[----:B------:R-:W-:Y:S02]  /*37c0*/  ULOP3.LUT UR45, UR4, 0x3fff, URZ, 0xc0, !UPT ;  /* 0x00003fff042d7892 */ /* 0x000fe4000f8ec0ff */
[----:B------:R-:W-:Y:S01]  /*37d0*/  UISETP.LT.AND UP0, UPT, UR64, 0x1, UPT ;  /* 0x000000014000788c */ /* 0x000fe2000bf01270 */
[----:B------:R-:W-:Y:S01]  /*37e0*/  UMOV UR62, 0x0 ;  /* 0x00000000003e7882 */ /* 0x000fe20000000000 */
        /* <DEDUP_REMOVED lines=9> */
[----:B------:R-:W-:-:S02]  /*3880*/  ULOP3.LUT UR44, UR5, 0x10000, URZ, 0xfc, !UPT ;  /* 0x00010000052c7892 */ /* 0x000fc4000f8efcff */
[----:B------:R-:W-:Y:S02]  /*3890*/  ULOP3.LUT UR45, UR45, 0x10000, URZ, 0xfc, !UPT ;  /* 0x000100002d2d7892 */ /* 0x000fe4000f8efcff */
[----:B------:R-:W-:Y:S01]  /*38a0*/  USEL UR66, UR64, 0x1, !UP0 ;  /* 0x0000000140427887 */ /* 0x000fe2000c000000 */
[----:B------:R-:W-:Y:S01]  /*38b0*/  UMOV UR52, 0x0 ;  /* 0x0000000000347882 */ /* 0x000fe20000000000 */
[----:B------:R-:W-:Y:S01]  /*38c0*/  UMOV UR53, 0x10400010 ;  /* 0x1040001000357882 */ /* 0x000fe20000000000 */
[----:B------:R-:W-:Y:S01]  /*38d0*/  UMOV UR50, 0x0 ;  /* 0x0000000000327882 */ /* 0x000fe20000000000 */
[----:B------:R-:W-:Y:S01]  /*38e0*/  UMOV UR51, 0x10400010 ;  /* 0x1040001000337882 */ /* 0x000fe20000000000 */
[----:B------:R-:W-:Y:S01]  /*38f0*/  UMOV UR48, 0x0 ;  /* 0x0000000000307882 */ /* 0x000fe20000000000 */
[----:B-1----:R-:W-:Y:S01]  /*3900*/  R2UR UR67, R0 ;  /* 0x00000000004372ca */ /* 0x002fe200000e0000 */
[----:B------:R-:W-:-:S14]  /*3910*/  UMOV UR49, 0x10400010 ;  /* 0x1040001000317882 */ /* 0x000fdc0000000000 */
.L_x_76:
[C---:B------:R-:W-:Y:S02]  /*3920*/  LEA R0, R8.reuse, UR41, 0x3 ;  /* 0x0000002908007c11 */ /* 0x040fe4000f8e18ff */
[----:B------:R-:W-:Y:S02]  /*3930*/  SHF.L.U32 R5, R3, 0x1f, RZ ;  /* 0x0000001f03057819 */ /* 0x000fe400000006ff */
[----:B------:R-:W-:Y:S02]  /*3940*/  LEA R4, R8, UR41, 0x4 ;  /* 0x0000002908047c11 */ /* 0x000fe4000f8e20ff */
[----:B------:R-:W1:Y:S02]  /*3950*/  SYNCS.PHASECHK.TRANS64.TRYWAIT P0, [R0+URZ+0x70], R5 ;  /* 0x00007005000075a7 */ /* 0x000e6400080011ff */
[----:B-1-3--:R-:W-:Y:S05]  /*3960*/  @!P0 BRA `(.L_x_69) ;  /* 0x0000008400e48947 */ /* 0x00afea0003800000 */
.L_x_163:
[----:B-1----:R-:W1:Y:S01]  /*3970*/  LDS.128 R4, [R4+0xe0] ;  /* 0x0000e00004047984 */ /* 0x002e620000000c00 */
[----:B------:R-:W-:Y:S02]  /*3980*/  VIADD R0, R0, 0x80 ;  /* 0x0000008000007836 */ /* 0x000fe40000000000 */
[----:B------:R-:W-:Y:S01]  /*3990*/  VIADD R8, R8, 0x1 ;  /* 0x0000000108087836 */ /* 0x000fe20000000000 */
[----:B------:R-:W-:Y:S01]  /*39a0*/  @!PT LDS RZ, [RZ] ;  /* 0x00000000fffff984 */ /* 0x000fe20000000800 */
[----:B------:R-:W-:Y:S01]  /*39b0*/  @!PT LDS RZ, [RZ] ;  /* 0x00000000fffff984 */ /* 0x000fe20000000800 */
[----:B------:R-:W-:Y:S01]  /*39c0*/  @!PT LDS RZ, [RZ] ;  /* 0x00000000fffff984 */ /* 0x000fe20000000800 */
[----:B------:R-:W-:Y:S01]  /*39d0*/  @!PT LDS RZ, [RZ] ;  /* 0x00000000fffff984 */ /* 0x000fe20000000800 */
[----:B------:R2:W-:Y:S06]  /*39e0*/  MEMBAR.ALL.CTA ;  /* 0x0000000000007992 */ /* 0x0005ec0000008000 */
[----:B--2---:R-:W2:Y:S01]  /*39f0*/  FENCE.VIEW.ASYNC.S ;  /* 0x00000000000073c6 */ /* 0x004ea20000000000 */
[----:B------:R-:W-:-:S04]  /*3a00*/  PRMT R0, RZ, 0x654, R0 ;  /* 0x00000654ff007816 */ /* 0x000fc80000000000 */
[----:B--2---:R2:W-:Y:S01]  /*3a10*/  SYNCS.ARRIVE.TRANS64.RED.A1T0 RZ, [R0+URZ], RZ ;  /* 0x000000ff00ff79a7 */ /* 0x0045e200081004ff */
[----:B-1----:R-:W-:Y:S01]  /*3a20*/  LOP3.LUT P1, RZ, R6, 0x1, RZ, 0xc0, !PT ;  /* 0x0000000106ff7812 */ /* 0x002fe2000782c0ff */
[----:B--2---:R-:W-:-:S12]  /*3a30*/  BRA.U UP3, `(.L_x_70) ;  /* 0x0000000503587547 */ /* 0x004fd8000b800000 */
[----:B------:R-:W1:Y:S01]  /*3a40*/  LDCU UR4, c[0x0][0x38c] ;  /* 0x00007180ff0477ac */ /* 0x000e620008000800 */
[----:B------:R-:W-:Y:S02]  /*3a50*/  PLOP3.LUT P2, PT, PT, PT, PT, 0x80, 0x8 ;  /* 0x000000000008781c */ /* 0x000fe40003f4f070 */
[----:B------:R-:W-:Y:S01]  /*3a60*/  SHF.L.U32 R5, R9, 0x1f, RZ ;  /* 0x0000001f09057819 */ /* 0x000fe200000006ff */
[----:B------:R-:W-:Y:S02]  /*3a70*/  ULEA UR46, UR47, UR41, 0x3 ;  /* 0x000000292f2e7291 */ /* 0x000fe4000f8e18ff */
[----:B------:R-:W-:Y:S02]  /*3a80*/  ULEA UR36, UR47, UR67, 0x8 ;  /* 0x000000432f247291 */ /* 0x000fe4000f8e40ff */
[----:B-1----:R-:W-:-:S06]  /*3a90*/  UISETP.GE.AND UP0, UPT, UR4, 0x1, UPT ;  /* 0x000000010400788c */ /* 0x002fcc000bf06270 */
[----:B------:R-:W-:-:S05]  /*3aa0*/  PLOP3.LUT P0, PT, PT, PT, UP0, 0x80, 0x8 ;  /* 0x000000000008781c */ /* 0x000fca0003f0f008 */
[----:B------:R-:W-:-:S08]  /*3ab0*/  @UP0 ULEA UR4, UR38, UR41, 0x3 ;  /* 0x0000002926040291 */ /* 0x000fd0000f8e18ff */
[----:B------:R-:W-:-:S04]  /*3ac0*/  @P0 SHF.L.U32 R0, R2, 0x1f, RZ ;  /* 0x0000001f02000819 */ /* 0x000fc800000006ff */
[----:B------:R1:W2:Y:S01]  /*3ad0*/  @P0 SYNCS.PHASECHK.TRANS64.TRYWAIT P2, [UR4], R0 ;  /* 0x00000000ff0005a7 */ /* 0x0002a20008041104 */
[----:B------:R-:W3:Y:S02]  /*3ae0*/  SYNCS.PHASECHK.TRANS64.TRYWAIT P0, [UR46+0xa0], R5 ;  /* 0x0000a005ff0075a7 */ /* 0x000ee4000800112e */
[----:B-123--:R-:W-:Y:S05]  /*3af0*/  @!P0 BRA `(.L_x_71) ;  /* 0x0000008400948947 */ /* 0x00efea0003800000 */
.L_x_165:
[----:B------:R-:W-:Y:S01]  /*3b00*/  UMOV UR42, UR37 ;  /* 0x00000025002a7c82 */ /* 0x000fe20008000000 */
[----:B------:R-:W-:Y:S05]  /*3b10*/  BRA.U !UP0, `(.L_x_72) ;  /* 0x0000000508107547 */ /* 0x000fea000b800000 */
[----:B------:R-:W-:Y:S02]  /*3b20*/  UIADD3 UR42, UPT, UPT, UR66, UR37, URZ ;  /* 0x00000025422a7290 */ /* 0x000fe4000fffe0ff */
[----:B------:R-:W-:Y:S01]  /*3b30*/  UPLOP3.LUT UP2, UPT, UPT, UPT, UPT, 0x40, 0x4 ;  /* 0x000000000004789c */ /* 0x000fe20003f4e870 */
[----:B------:R-:W-:Y:S01]  /*3b40*/  UMOV UR39, UR64 ;  /* 0x0000004000277c82 */ /* 0x000fe20008000000 */
[----:B------:R-:W-:-:S09]  /*3b50*/  UMOV UR5, UR38 ;  /* 0x0000002600057c82 */ /* 0x000fd20008000000 */
.L_x_75:
[----:B------:R-:W-:Y:S01]  /*3b60*/  ULEA UR7, UR5, UR41, 0x3 ;  /* 0x0000002905077291 */ /* 0x000fe2000f8e18ff */
[----:B--23--:R-:W-:Y:S11]  /*3b70*/  @P2 BRA `(.L_x_73) ;  /* 0x00000000000c2947 */ /* 0x00cff60003800000 */
[----:B-1----:R-:W-:Y:S04]  /*3b80*/  SHF.L.U32 R5, R2, 0x1f, RZ ;  /* 0x0000001f02057819 */ /* 0x002fe800000006ff */
[----:B------:R-:W1:Y:S02]  /*3b90*/  SYNCS.PHASECHK.TRANS64.TRYWAIT P0, [UR7], R5 ;  /* 0x00000005ff0075a7 */ /* 0x000e640008001107 */
[----:B-1----:R-:W-:Y:S05]  /*3ba0*/  @!P0 BRA `(.L_x_74) ;  /* 0x0000008400808947 */ /* 0x002fea0003800000 */
.L_x_73:
[----:B------:R-:W-:Y:S01]  /*3bb0*/  UISETP.NE.AND UP0, UPT, UR39, 0x1, UPT ;  /* 0x000000012700788c */ /* 0x000fe2000bf05270 */
[----:B------:R-:W-:Y:S01]  /*3bc0*/  PLOP3.LUT P2, PT, PT, PT, PT, 0x80, 0x8 ;  /* 0x000000000008781c */ /* 0x000fe20003f4f070 */
[----:B------:R-:W-:Y:S02]  /*3bd0*/  UIADD3 UR4, UPT, UPT, UR5, 0x1, URZ ;  /* 0x0000000105047890 */ /* 0x000fe4000fffe0ff */
[----:B------:R-:W-:Y:S02]  /*3be0*/  UIADD3 UR40, UPT, UPT, UR7, 0x10, URZ ;  /* 0x0000001007287890 */ /* 0x000fe4000fffe0ff */
[----:B------:R-:W-:Y:S01]  /*3bf0*/  UISETP.NE.AND UP1, UPT, UR4, 0x2, UPT ;  /* 0x000000020400788c */ /* 0x000fe2000bf25270 */
[----:B------:R-:W-:Y:S01]  /*3c00*/  PLOP3.LUT P0, PT, PT, PT, UP0, 0x80, 0x8 ;  /* 0x000000000008781c */ /* 0x000fe20003f0f008 */
[----:B------:R-:W-:Y:S02]  /*3c10*/  UIADD3 UR37, UPT, UPT, UR37, 0x1, URZ ;  /* 0x0000000125257890 */ /* 0x000fe4000fffe0ff */
[----:B------:R-:W-:Y:S02]  /*3c20*/  USEL UR6, URZ, 0x1, UP1 ;  /* 0x00000001ff067887 */ /* 0x000fe40008800000 */
[----:B------:R-:W-:Y:S02]  /*3c30*/  USEL UR38, UR4, URZ, UP1 ;  /* 0x000000ff04267287 */ /* 0x000fe40008800000 */
[----:B------:R-:W-:Y:S02]  /*3c40*/  UIADD3 UR39, UPT, UPT, UR39, -0x1, URZ ;  /* 0xffffffff27277890 */ /* 0x000fe4000fffe0ff */
[----:B------:R-:W-:Y:S01]  /*3c50*/  @UP0 ULEA UR4, UR38, UR41, 0x3 ;  /* 0x0000002926040291 */ /* 0x000fe2000f8e18ff */
[----:B------:R-:W-:Y:S01]  /*3c60*/  LOP3.LUT R2, R2, UR6, RZ, 0x3c, !PT ;  /* 0x0000000602027c12 */ /* 0x000fe2000f8e3cff */
[----:B------:R-:W-:Y:S02]  /*3c70*/  ULEA UR6, UR5, UR45, 0xb ;  /* 0x0000002d05067291 */ /* 0x000fe4000f8e58ff */
[----:B------:R-:W-:Y:S01]  /*3c80*/  UISETP.NE.AND UP0, UPT, UR37, UR42, UPT ;  /* 0x0000002a2500728c */ /* 0x000fe2000bf05270 */
[----:B-1----:R-:W-:Y:S01]  /*3c90*/  @P0 SHF.L.U32 R0, R2, 0x1f, RZ ;  /* 0x0000001f02000819 */ /* 0x002fe200000006ff */
[----:B------:R-:W-:Y:S02]  /*3ca0*/  UIADD3 UR34, UPT, UPT, UR6, 0x2, URZ ;  /* 0x0000000206227890 */ /* 0x000fe4000fffe0ff */
[----:B------:R-:W-:Y:S01]  /*3cb0*/  UIADD3 UR30, UPT, UPT, UR6, 0x4, URZ ;  /* 0x00000004061e7890 */ /* 0x000fe2000fffe0ff */
[----:B------:R2:W3:Y:S01]  /*3cc0*/  @P0 SYNCS.PHASECHK.TRANS64.TRYWAIT P2, [UR4], R0 ;  /* 0x00000000ff0005a7 */ /* 0x0004e20008041104 */
[----:B------:R-:W-:Y:S02]  /*3cd0*/  ULEA UR4, UR5, UR44, 0xb ;  /* 0x0000002c05047291 */ /* 0x000fe4000f8e58ff */
[----:B------:R-:W-:Y:S02]  /*3ce0*/  UIADD3 UR26, UPT, UPT, UR6, 0x6, URZ ;  /* 0x00000006061a7890 */ /* 0x000fe4000fffe0ff */
        /* <DEDUP_REMOVED lines=10> */
[----:B------:R-:W-:Y:S01]  /*3d90*/  UIADD3 UR8, UPT, UPT, UR4, 0x406, URZ ;  /* 0x0000040604087890 */ /* 0x000fe2000fffe0ff */
[----:B------:R-:W-:Y:S01]  /*3da0*/  UMOV UR7, 0x40004040 ;  /* 0x4000404000077882 */ /* 0x000fe20000000000 */
[----:B------:R-:W-:Y:S01]  /*3db0*/  UMOV UR5, 0x40004040 ;  /* 0x4000404000057882 */ /* 0x000fe20000000000 */
[----:B------:R-:W-:Y:S01]  /*3dc0*/  UMOV UR35, 0x40004040 ;  /* 0x4000404000237882 */ /* 0x000fe20000000000 */
[----:B------:R1:W-:Y:S01]  /*3dd0*/  UTCHMMA.2CTA gdesc[UR4], gdesc[UR6], tmem[UR36], tmem[UR62], idesc[UR63], UP2 ;  /* 0x00ff3e06040075ea */ /* 0x0003e20009200024 */
[----:B------:R-:W-:Y:S01]  /*3de0*/  UPLOP3.LUT UP2, UPT, UPT, UPT, UPT, 0x80, 0x8 ;  /* 0x000000000008789c */ /* 0x000fe20003f4f070 */
[----:B------:R-:W-:Y:S01]  /*3df0*/  UMOV UR33, 0x40004040 ;  /* 0x4000404000217882 */ /* 0x000fe20000000000 */
[----:B------:R-:W-:Y:S01]  /*3e00*/  UMOV UR31, 0x40004040 ;  /* 0x40004040001f7882 */ /* 0x000fe20000000000 */
[----:B------:R2:W-:Y:S01]  /*3e10*/  UTCHMMA.2CTA gdesc[UR32], gdesc[UR34], tmem[UR36], tmem[UR60], idesc[UR61], UPT ;  /* 0x00ff3c22200075ea */ /* 0x0005e2000ba00024 */
        /* <DEDUP_REMOVED lines=14> */
[----:B------:R-:W-:Y:S01]  /*3f00*/  UMOV UR9, 0x40004040 ;  /* 0x4000404000097882 */ /* 0x000fe20000000000 */
[----:B------:R2:W-:Y:S01]  /*3f10*/  UTCHMMA.2CTA gdesc[UR12], gdesc[UR14], tmem[UR36], tmem[UR50], idesc[UR51], UPT ;  /* 0x00ff320e0c0075ea */ /* 0x0005e2000ba00024 */
[----:B------:R2:W-:Y:S01]  /*3f20*/  UTCHMMA.2CTA gdesc[UR8], gdesc[UR10], tmem[UR36], tmem[UR48], idesc[UR49], UPT ;  /* 0x00ff300a080075ea */ /* 0x0005e2000ba00024 */
[----:B------:R2:W-:Y:S01]  /*3f30*/  UTCBAR.2CTA.MULTICAST [UR40], URZ, UR43 ;  /* 0x000000ff280073e9 */ /* 0x0005e2000820082b */
[----:B-1----:R-:W-:Y:S01]  /*3f40*/  UMOV UR5, UR38 ;  /* 0x0000002600057c82 */ /* 0x002fe20008000000 */
[----:B------:R-:W-:Y:S05]  /*3f50*/  BRA.U UP0, `(.L_x_75) ;  /* 0xfffffffd00007547 */ /* 0x000fea000b83ffff */
.L_x_72:
[----:B------:R-:W-:Y:S01]  /*3f60*/  UIADD3 UR4, UPT, UPT, UR46, 0x90, URZ ;  /* 0x000000902e047890 */ /* 0x000fe2000fffe0ff */
[----:B------:R-:W-:-:S08]  /*3f70*/  UMOV UR37, UR42 ;  /* 0x0000002a00257c82 */ /* 0x000fd00008000000 */
[----:B------:R4:W-:Y:S01]  /*3f80*/  UTCBAR.2CTA.MULTICAST [UR4], URZ, UR65 ;  /* 0x000000ff040073e9 */ /* 0x0009e20008200841 */
[----:B------:R-:W-:Y:S02]  /*3f90*/  NOP ;  /* 0x0000000000007918 */ /* 0x000fe40000000000 */
.L_x_70:
[----:B----4-:R-:W-:Y:S01]  /*3fa0*/  UIADD3 UR4, UPT, UPT, UR47, 0x1, URZ ;  /* 0x000000012f047890 */ /* 0x010fe2000fffe0ff */
[----:B------:R-:W-:-:S03]  /*3fb0*/  ISETP.NE.AND P0, PT, R8, 0x2, PT ;  /* 0x000000020800780c */ /* 0x000fc60003f05270 */
[----:B------:R-:W-:Y:S01]  /*3fc0*/  UISETP.NE.AND UP0, UPT, UR4, 0x2, UPT ;  /* 0x000000020400788c */ /* 0x000fe2000bf05270 */
[----:B-12---:R-:W-:Y:S02]  /*3fd0*/  SEL R0, RZ, 0x1, P0 ;  /* 0x00000001ff007807 */ /* 0x006fe40000000000 */
[----:B------:R-:W-:Y:S01]  /*3fe0*/  SEL R8, R8, RZ, P0 ;  /* 0x000000ff08087207 */ /* 0x000fe20000000000 */
[----:B------:R-:W-:Y:S01]  /*3ff0*/  USEL UR5, URZ, 0x1, UP0 ;  /* 0x00000001ff057887 */ /* 0x000fe20008000000 */
[----:B------:R-:W-:Y:S01]  /*4000*/  LOP3.LUT R3, R3, R0, RZ, 0x3c, !PT ;  /* 0x0000000003037212 */ /* 0x000fe200078e3cff */
[----:B------:R-:W-:-:S04]  /*4010*/  USEL UR47, UR4, URZ, UP0 ;  /* 0x000000ff042f7287 */ /* 0x000fc80008000000 */
[----:B------:R-:W-:Y:S01]  /*4020*/  LOP3.LUT R9, R9, UR5, RZ, 0x3c, !PT ;  /* 0x0000000509097c12 */ /* 0x000fe2000f8e3cff */
[----:B------:R-:W-:Y:S07]  /*4030*/  @P1 BRA `(.L_x_76) ;  /* 0xfffffff800381947 */ /* 0x000fee000383ffff */
[----:B------:R-:W1:Y:S01]  /*4040*/  S2UR UR8, SR_CgaCtaId ;  /* 0x00000000000879c3 */ /* 0x000e620000008800 */
[----:B------:R-:W-:Y:S01]  /*4050*/  ELECT P0, URZ, PT ;  /* 0x0000000000ff782f */ /* 0x000fe20003800000 */
[----:B------:R-:W-:Y:S01]  /*4060*/  HFMA2 R0, -RZ, RZ, 0, 5.9604644775390625e-08 ;  /* 0x00000001ff007431 */ /* 0x000fe200000001ff */
[----:B------:R-:W-:-:S05]  /*4070*/  UMOV UR4, 0x40 ;  /* 0x0000004000047882 */ /* 0x000fca0000000000 */
[----:B------:R-:W-:Y:S01]  /*4080*/  UVIRTCOUNT.DEALLOC.SMPOOL 0x80 ;  /* 0x000000800000784c */ /* 0x000fe20000000000 */
[----:B------:R-:W-:Y:S02]  /*4090*/  UISETP.NE.AND UP0, UPT, UR68, URZ, UPT ;  /* 0x000000ff4400728c */ /* 0x000fe4000bf05270 */
[----:B-1----:R-:W-:-:S09]  /*40a0*/  ULEA UR8, UR8, UR4, 0x18 ;  /* 0x0000000408087291 */ /* 0x002fd2000f8ec0ff */
[----:B------:R1:W-:Y:S01]  /*40b0*/  @P0 STS.U8 [UR8+0x1c], R0 ;  /* 0x00001c00ff000988 */ /* 0x0003e20008000008 */
[----:B------:R-:W-:Y:S05]  /*40c0*/  BRA.U UP0, `(.L_x_77) ;  /* 0x0000000100587547 */ /* 0x000fea000b800000 */
[----:B------:R-:W-:Y:S01]  /*40d0*/  UIADD3 UR5, UPT, UPT, UR41, 0xa0, URZ ;  /* 0x000000a029057890 */ /* 0x000fe2000fffe0ff */
[----:B------:R-:W-:-:S03]  /*40e0*/  SHF.L.U32 R3, R9, 0x1f, RZ ;  /* 0x0000001f09037819 */ /* 0x000fc600000006ff */
[----:B------:R-:W-:-:S09]  /*40f0*/  ULEA UR4, UR47, UR5, 0x3 ;  /* 0x000000052f047291 */ /* 0x000fd2000f8e18ff */
[----:B------:R-:W2:Y:S02]  /*4100*/  SYNCS.PHASECHK.TRANS64.TRYWAIT P0, [UR4], R3 ;  /* 0x00000003ff0075a7 */ /* 0x000ea40008001104 */
[----:B--2---:R-:W-:Y:S05]  /*4110*/  @!P0 BRA `(.L_x_78) ;  /* 0x00000080003c8947 */ /* 0x004fea0003800000 */
.L_x_168:
[----:B------:R-:W-:-:S04]  /*4120*/  UIADD3 UR4, UPT, UPT, UR47, 0x1, URZ ;  /* 0x000000012f047890 */ /* 0x000fc8000fffe0ff */
[----:B------:R-:W-:-:S04]  /*4130*/  UISETP.NE.AND UP1, UPT, UR4, 0x2, UPT ;  /* 0x000000020400788c */ /* 0x000fc8000bf25270 */
[----:B------:R-:W-:Y:S02]  /*4140*/  USEL UR6, URZ, 0x1, UP1 ;  /* 0x00000001ff067887 */ /* 0x000fe40008800000 */
[----:B------:R-:W-:-:S04]  /*4150*/  USEL UR4, UR4, URZ, UP1 ;  /* 0x000000ff04047287 */ /* 0x000fc80008800000 */
[----:B------:R-:W-:Y:S01]  /*4160*/  ULEA UR4, UR4, UR5, 0x3 ;  /* 0x0000000504047291 */ /* 0x000fe2000f8e18ff */
[----:B-1----:R-:W-:-:S04]  /*4170*/  LOP3.LUT R3, R9, UR6, RZ, 0x3c, !PT ;  /* 0x0000000609037c12 */ /* 0x002fc8000f8e3cff */
[----:B------:R-:W-:Y:S01]  /*4180*/  SHF.L.U32 R3, R3, 0x1f, RZ ;  /* 0x0000001f03037819 */ /* 0x000fe200000006ff */
[----:B------:R-:W-:-:S04]  /*4190*/  IMAD.U32 R0, RZ, RZ, UR4 ;  /* 0x00000004ff007e24 */ /* 0x000fc8000f8e00ff */
[----:B------:R1:W2:Y:S03]  /*41a0*/  SYNCS.PHASECHK.TRANS64.TRYWAIT P0, [R0+URZ], R3 ;  /* 0x00000003000075a7 */ /* 0x0002a600080011ff */
[----:B--2---:R-:W-:Y:S05]  /*41b0*/  @!P0 NANOSLEEP.SYNCS 0x989680 ;  /* 0x009896800000895d */ /* 0x004fea0003900000 */
[----:B------:R-:W2:Y:S02]  /*41c0*/  @!P0 SYNCS.PHASECHK.TRANS64 P0, [R0+URZ], R3 ;  /* 0x00000003000085a7 */ /* 0x000ea400080010ff */
[----:B--2---:R-:W-:Y:S05]  /*41d0*/  @P0 BRA `(.L_x_79) ;  /* 0x0000000000200947 */ /* 0x004fea0003800000 */
.L_x_80:
[----:B--2---:R2:W4:Y:S02]  /*41e0*/  SYNCS.PHASECHK.TRANS64.TRYWAIT P0, [R0+URZ], R3 ;  /* 0x00000003000075a7 */ /* 0x00452400080011ff */
[----:B----4-:R-:W-:Y:S05]  /*41f0*/  @!P0 NANOSLEEP.SYNCS 0x989680 ;  /* 0x009896800000895d */ /* 0x010fea0003900000 */
[----:B------:R-:W4:Y:S02]  /*4200*/  @!P0 SYNCS.PHASECHK.TRANS64 P0, [R0+URZ], R3 ;  /* 0x00000003000085a7 */ /* 0x000f2400080010ff */
[----:B----4-:R-:W-:Y:S05]  /*4210*/  @!P0 BRA `(.L_x_80) ;  /* 0xfffffffc00f08947 */ /* 0x010fea000383ffff */
[----:B------:R-:W-:Y:S05]  /*4220*/  BRA `(.L_x_79) ;  /* 0x00000000000c7947 */ /* 0x000fea0003800000 */
.L_x_77:
[----:B------:R-:W-:-:S04]  /*4230*/  UIADD3 UR4, UPT, UPT, UR41, 0xd0, URZ ;  /* 0x000000d029047890 */ /* 0x000fc8000fffe0ff */
[----:B------:R-:W-:-:S09]  /*4240*/  UPRMT UR4, UR69, 0x654, UR4 ;  /* 0x0000065445047896 */ /* 0x000fd20008000004 */
[----:B------:R-:W-:Y:S03]  /*4250*/  SYNCS.ARRIVE.TRANS64.RED.A1T0 RZ, [UR4], RZ ;  /* 0x000000ffffff79a7 */ /* 0x000fe60008100404 */
.L_x_79:
[----:B-12---:R-:W-:Y:S01]  /*4260*/  SHF.L.U32 R3, RZ, 0x1f, RZ ;  /* 0x0000001fff037819 */ /* 0x006fe200000006ff */
[----:B------:R-:W-:Y:S01]  /*4270*/  UIADD3 UR4, UPT, UPT, UR41, 0xd0, URZ ;  /* 0x000000d029047890 */ /* 0x000fe2000fffe0ff */
[----:B------:R-:W-:Y:S02]  /*4280*/  PLOP3.LUT P0, PT, PT, PT, UP0, 0x80, 0x8 ;  /* 0x000000000008781c */ /* 0x000fe40003f0f008 */
[----:B------:R-:W1:Y:S02]  /*4290*/  SYNCS.PHASECHK.TRANS64.TRYWAIT P1, [UR41+0xd0], R3 ;  /* 0x0000d003ff0075a7 */ /* 0x000e640008021129 */
[----:B-1----:R-:W-:Y:S09]  /*42a0*/  @!P1 BRA `(.L_x_81) ;  /* 0x0000007c00f09947 */ /* 0x002ff20003800000 */
.L_x_170:
[----:B------:R-:W-:Y:S01]  /*42b0*/  @!UP0 UPRMT UR4, UR69, 0x654, UR4 ;  /* 0x0000065445048896 */ /* 0x000fe20008000004 */
[----:B------:R-:W-:Y:S01]  /*42c0*/  UMOV UR5, 0xffff ;  /* 0x0000ffff00057882 */ /* 0x000fe20000000000 */
[----:B------:R-:W-:-:S07]  /*42d0*/  UMOV UR6, 0x1 ;  /* 0x0000000100067882 */ /* 0x000fce0000000000 */
[----:B------:R-:W-:Y:S01]  /*42e0*/  @!P0 SYNCS.ARRIVE.TRANS64.RED.A1T0 RZ, [UR4], RZ ;  /* 0x000000ffffff89a7 */ /* 0x000fe20008100404 */
[----:B------:R-:W-:Y:S01]  /*42f0*/  NOP ;  /* 0x0000000000007918 */ /* 0x000fe20000000000 */
[----:B-1----:R-:W1:Y:S01]  /*4300*/  LDS R0, [UR8+0x14] ;  /* 0x00001408ff007984 */ /* 0x002e620008000800 */
[----:B------:R-:W-:-:S04]  /*4310*/  ULOP3.LUT UR4, UR67, 0xffff, URZ, 0xc0, !UPT ;  /* 0x0000ffff43047892 */ /* 0x000fc8000f8ec0ff */
[----:B------:R-:W-:-:S04]  /*4320*/  USHF.R.U32.HI UR4, URZ, 0x5, UR4 ;  /* 0x00000005ff047899 */ /* 0x000fc80008011604 */
[----:B------:R-:W-:Y:S02]  /*4330*/  USHF.L.U32 UR5, UR5, UR4, URZ ;  /* 0x0000000405057299 */ /* 0x000fe400080006ff */
[----:B------:R-:W-:-:S04]  /*4340*/  USHF.L.U32 UR4, UR6, UR4, URZ ;  /* 0x0000000406047299 */ /* 0x000fc800080006ff */
[----:B-1----:R-:W-:-:S04]  /*4350*/  LOP3.LUT R0, R0, UR5, RZ, 0xc0, !PT ;  /* 0x0000000500007c12 */ /* 0x002fc8000f8ec0ff */
[----:B------:R-:W-:-:S13]  /*4360*/  ISETP.NE.AND P0, PT, R0, UR5, PT ;  /* 0x0000000500007c0c */ /* 0x000fda000bf05270 */
[----:B------:R-:W-:Y:S05]  /*4370*/  @P0 BRA `(.L_x_82) ;  /* 0x0000000000580947 */ /* 0x000fea0003800000 */
[----:B------:R-:W1:Y:S02]  /*4380*/  LDS R0, [UR8+0x18] ;  /* 0x00001808ff007984 */ /* 0x000e640008000800 */
[----:B-1----:R-:W-:-:S04]  /*4390*/  LOP3.LUT R0, R0, UR4, RZ, 0xc0, !PT ;  /* 0x0000000400007c12 */ /* 0x002fc8000f8ec0ff */
[----:B------:R-:W-:-:S13]  /*43a0*/  ISETP.NE.AND P0, PT, R0, UR4, PT ;  /* 0x0000000400007c0c */ /* 0x000fda000bf05270 */
[----:B------:R-:W-:Y:S05]  /*43b0*/  @P0 BRA `(.L_x_83) ;  /* 0x00000000003c0947 */ /* 0x000fea0003800000 */
[----:B------:R-:W1:Y:S01]  /*43c0*/  S2R R2, SR_LANEID ;  /* 0x0000000000027919 */ /* 0x000e620000000000 */
[----:B------:R-:W-:Y:S01]  /*43d0*/  ULOP3.LUT UR5, URZ, UR5, URZ, 0x33, !UPT ;  /* 0x00000005ff057292 */ /* 0x000fe2000f8e33ff */
[----:B------:R-:W-:Y:S01]  /*43e0*/  LOP3.LUT R4, RZ, UR4, RZ, 0x33, !PT ;  /* 0x00000004ff047c12 */ /* 0x000fe2000f8e33ff */
[----:B------:R-:W-:Y:S02]  /*43f0*/  VOTEU.ANY UR4, UPT, PT ;  /* 0x0000000000047886 */ /* 0x000fe400038e0100 */
[----:B------:R-:W-:Y:S01]  /*4400*/  UFLO.U32 UR4, UR4 ;  /* 0x00000004000472bd */ /* 0x000fe200080e0000 */
[----:B------:R-:W2:Y:S01]  /*4410*/  REDUX UR6, R4 ;  /* 0x00000000040673c4 */ /* 0x000ea20000000000 */
[----:B------:R-:W-:-:S06]  /*4420*/  IMAD.U32 R0, RZ, RZ, UR5 ;  /* 0x00000005ff007e24 */ /* 0x000fcc000f8e00ff */
[----:B------:R4:W-:Y:S01]  /*4430*/  UTCATOMSWS.AND URZ, UR5 ;  /* 0x0000000500ff79e3 */ /* 0x0009e20008000000 */
[----:B------:R-:W3:Y:S01]  /*4440*/  REDUX UR7, R0 ;  /* 0x00000000000773c4 */ /* 0x000ee20000000000 */
[----:B-1----:R-:W-:Y:S01]  /*4450*/  ISETP.EQ.U32.AND P0, PT, R2, UR4, PT ;  /* 0x0000000402007c0c */ /* 0x002fe2000bf02070 */
[----:B--2---:R-:W-:Y:S01]  /*4460*/  IMAD.U32 R2, RZ, RZ, UR6 ;  /* 0x00000006ff027e24 */ /* 0x004fe2000f8e00ff */
[----:B---3--:R-:W-:-:S11]  /*4470*/  MOV R3, UR7 ;  /* 0x0000000700037c02 */ /* 0x008fd60008000f00 */
[----:B------:R4:W-:Y:S04]  /*4480*/  @P0 ATOMS.AND RZ, [UR8+0x14], R3 ;  /* 0x00001403ffff098c */ /* 0x0009e8000a800008 */
[----:B------:R4:W-:Y:S01]  /*4490*/  @P0 ATOMS.AND RZ, [UR8+0x18], R2 ;  /* 0x00001802ffff098c */ /* 0x0009e2000a800008 */
[----:B------:R-:W-:Y:S05]  /*44a0*/  BRA `(.L_x_84) ;  /* 0x0000000000147947 */ /* 0x000fea0003800000 */
.L_x_83:
[----:B------:R-:W-:Y:S02]  /*44b0*/  MOV R2, 0x44d0 ;  /* 0x000044d000027802 */ /* 0x000fe40000000f00 */
[----:B---3-5:R-:W-:Y:S05]  /*44c0*/  CALL.REL.NOINC `($__internal_0_$__cuda_sm10x_tcgen05_guardrail_trap_col_being_dealloced_not_returned_by_alloc) ;  /* 0x0000008000d07944 */ /* 0x028fea0003c00000 */
[----:B------:R-:W-:Y:S05]  /*44d0*/  BRA `(.L_x_84) ;  /* 0x0000000000087947 */ /* 0x000fea0003800000 */
.L_x_82:
[----:B------:R-:W-:Y:S02]  /*44e0*/  MOV R2, 0x4500 ;  /* 0x0000450000027802 */ /* 0x000fe40000000f00 */
[----:B---3-5:R-:W-:Y:S05]  /*44f0*/  CALL.REL.NOINC `($__internal_2_$__cuda_sm10x_tcgen05_guardrail_trap_unallocated_columns_being_dealloced) ;  /* 0x0000008000dc7944 */ /* 0x028fea0003c00000 */
.L_x_84:
[----:B------:R-:W-:Y:S01]  /*4500*/  NOP ;  /* 0x0000000000007918 */ /* 0x000fe20000000000 */
[----:B----4-:R-:W-:Y:S05]  /*4510*/  EXIT ;  /* 0x000000000000794d */ /* 0x010fea0003800000 */
.L_x_57:
[----:B------:R-:W-:-:S09]  /*4520*/  UISETP.NE.OR UP0, UPT, UR17, 0x3, !UP3 ;  /* 0x000000031100788c */ /* 0x000fd2000df05670 */
[----:B------:R-:W-:Y:S05]  /*4530*/  BRA.U UP0, `(.L_x_85) ;  /* 0x0000001100547547 */ /* 0x000fea000b800000 */
[----:B------:R-:W1:Y:S01]  /*4540*/  LDCU UR31, c[0x0][0x370] ;  /* 0x00006e00ff1f77ac */ /* 0x000e620008000800 */
[----:B------:R-:W2:Y:S01]  /*4550*/  LDC.64 R16, c[0x0][0x348] ;  /* 0x0000d200ff107b82 */ /* 0x000ea20000000a00 */
[----:B------:R-:W-:Y:S02]  /*4560*/  HFMA2 R13, -RZ, RZ, 0, 0 ;  /* 0x00000000ff0d7431 */ /* 0x000fe400000001ff */
[----:B------:R-:W-:Y:S01]  /*4570*/  IMAD.MOV.U32 R15, RZ, RZ, 0x1 ;  /* 0x00000001ff0f7424 */ /* 0x000fe200078e00ff */
[----:B------:R-:W1:Y:S01]  /*4580*/  LDCU.128 UR48, c[0x0][0xb10] ;  /* 0x00016200ff3077ac */ /* 0x000e620008000c00 */
[----:B------:R-:W-:Y:S01]  /*4590*/  IMAD.MOV.U32 R14, RZ, RZ, RZ ;  /* 0x000000ffff0e7224 */ /* 0x000fe200078e00ff */
[----:B------:R-:W-:Y:S01]  /*45a0*/  MOV R7, 0x4000 ;  /* 0x0000400000077802 */ /* 0x000fe20000000f00 */
[----:B------:R-:W3:Y:S01]  /*45b0*/  LDCU UR30, c[0x0][0x374] ;  /* 0x00006e80ff1e77ac */ /* 0x000ee20008000800 */
[----:B------:R-:W4:Y:S01]  /*45c0*/  LDC.64 R2, c[0x0][0x888] ;  /* 0x00022200ff027b82 */ /* 0x000f220000000a00 */
[----:B------:R-:W3:Y:S01]  /*45d0*/  LDCU UR15, c[0x0][0xb0c] ;  /* 0x00016180ff0f77ac */ /* 0x000ee20008000800 */
[----:B------:R-:W2:Y:S06]  /*45e0*/  LDCU UR41, c[0x0][0xb20] ;  /* 0x00016400ff2977ac */ /* 0x000eac0008000800 */
[----:B------:R-:W4:Y:S01]  /*45f0*/  LDC.64 R4, c[0x0][0x890] ;  /* 0x00022400ff047b82 */ /* 0x000f220000000a00 */
[----:B------:R-:W2:Y:S01]  /*4600*/  LDCU UR4, c[0x0][0xb30] ;  /* 0x00016600ff0477ac */ /* 0x000ea20008000800 */
[----:B------:R-:W-:Y:S01]  /*4610*/  UMOV UR21, 0x400 ;  /* 0x0000040000157882 */ /* 0x000fe20000000000 */
[----:B-1----:R-:W-:-:S02]  /*4620*/  UIMAD.WIDE.U32 UR6, UR31, UR48, URZ ;  /* 0x000000301f0672a5 */ /* 0x002fc4000f8e00ff */
[----:B---3--:R-:W-:Y:S02]  /*4630*/  UIMAD.WIDE.U32 UR8, UR30, UR51, URZ ;  /* 0x000000331e0872a5 */ /* 0x008fe4000f8e00ff */
[----:B------:R-:W-:Y:S02]  /*4640*/  ULEA UR21, UR47, UR21, 0x18 ;  /* 0x000000152f157291 */ /* 0x000fe4000f8ec0ff */
[----:B------:R-:W-:Y:S02]  /*4650*/  UPLOP3.LUT UP3, UPT, UPT, UPT, UPT, 0x40, 0x4 ;  /* 0x000000000004789c */ /* 0x000fe40003f6e870 */
[----:B------:R-:W-:Y:S01]  /*4660*/  UIADD3 UR37, UPT, UPT, UR21, 0x38, URZ ;  /* 0x0000003815257890 */ /* 0x000fe2000fffe0ff */
[----:B------:R-:W-:Y:S01]  /*4670*/  UMOV UR6, UR7 ;  /* 0x0000000700067c82 */ /* 0x000fe20008000000 */
[----:B------:R-:W-:Y:S01]  /*4680*/  UMOV UR38, UR9 ;  /* 0x0000000900267c82 */ /* 0x000fe20008000000 */
[----:B------:R-:W-:Y:S02]  /*4690*/  UISETP.GE.AND UP0, UPT, UR42, 0x1, UPT ;  /* 0x000000012a00788c */ /* 0x000fe4000bf06270 */
[----:B------:R-:W-:Y:S01]  /*46a0*/  UISETP.NE.AND UP4, UPT, UR42, 0x1, UPT ;  /* 0x000000012a00788c */ /* 0x000fe2000bf85270 */
[----:B------:R-:W1:Y:S01]  /*46b0*/  LDCU.64 UR22, c[0x0][0xb28] ;  /* 0x00016500ff1677ac */ /* 0x000e620008000a00 */
[----:B------:R-:W-:-:S02]  /*46c0*/  UISETP.NE.AND UP6, UPT, UR15, 0x1, UPT ;  /* 0x000000010f00788c */ /* 0x000fc4000bfc5270 */
[----:B------:R-:W-:Y:S02]  /*46d0*/  UISETP.NE.AND UP5, UPT, UR50, 0x1, UPT ;  /* 0x000000013200788c */ /* 0x000fe4000bfa5270 */
[----:B------:R-:W-:Y:S02]  /*46e0*/  UIADD3 UR33, UPT, UPT, UR21, 0x20, URZ ;  /* 0x0000002015217890 */ /* 0x000fe4000fffe0ff */
[----:B------:R-:W-:Y:S02]  /*46f0*/  UIADD3 UR25, UPT, UPT, UR21, 0x28, URZ ;  /* 0x0000002815197890 */ /* 0x000fe4000fffe0ff */
[----:B------:R-:W-:Y:S02]  /*4700*/  UIADD3 UR17, UPT, UPT, UR21, 0x30, URZ ;  /* 0x0000003015117890 */ /* 0x000fe4000fffe0ff */
[----:B------:R-:W-:Y:S02]  /*4710*/  UPRMT UR37, UR47, 0x654, UR37 ;  /* 0x000006542f257896 */ /* 0x000fe40008000025 */
[----:B------:R-:W-:-:S02]  /*4720*/  USHF.R.U32.HI UR39, URZ, UR49, UR6 ;  /* 0x00000031ff277299 */ /* 0x000fc40008011606 */
[----:B--2---:R-:W-:Y:S02]  /*4730*/  USHF.R.U32.HI UR38, URZ, UR41, UR38 ;  /* 0x00000029ff267299 */ /* 0x004fe40008011626 */
[----:B------:R-:W-:-:S11]  /*4740*/  UISETP.NE.AND UP2, UPT, UR4, 0x1, UPT ;  /* 0x000000010400788c */ /* 0x000fd6000bf45270 */
.L_x_96:
[C---:B------:R-:W-:Y:S02]  /*4750*/  LEA R12, R14.reuse, UR21, 0x3 ;  /* 0x000000150e0c7c11 */ /* 0x040fe4000f8e18ff */
[----:B------:R-:W-:Y:S02]  /*4760*/  SHF.L.U32 R9, R13, 0x1f, RZ ;  /* 0x0000001f0d097819 */ /* 0x000fe400000006ff */
[----:B------:R-:W-:Y:S02]  /*4770*/  LEA R10, R14, UR21, 0x4 ;  /* 0x000000150e0a7c11 */ /* 0x000fe4000f8e20ff */
[----:B--2---:R-:W2:Y:S02]  /*4780*/  SYNCS.PHASECHK.TRANS64.TRYWAIT P0, [R12+URZ+0x70], R9 ;  /* 0x000070090c0075a7 */ /* 0x004ea400080011ff */
[----:B--2---:R-:W-:Y:S05]  /*4790*/  @!P0 BRA `(.L_x_86) ;  /* 0x0000007800cc8947 */ /* 0x004fea0003800000 */
.L_x_171:
[----:B--2---:R-:W2:Y:S01]  /*47a0*/  LDS.128 R8, [R10+0xe0] ;  /* 0x0000e0000a087984 */ /* 0x004ea20000000c00 */
[----:B------:R-:W-:Y:S01]  /*47b0*/  UISETP.GE.AND UP0, UPT, UR42, 0x1, UPT ;  /* 0x000000012a00788c */ /* 0x000fe2000bf06270 */
[----:B------:R-:W-:Y:S01]  /*47c0*/  @!PT LDS RZ, [RZ] ;  /* 0x00000000fffff984 */ /* 0x000fe20000000800 */
[----:B------:R-:W-:Y:S01]  /*47d0*/  @!PT LDS RZ, [RZ] ;  /* 0x00000000fffff984 */ /* 0x000fe20000000800 */
[----:B------:R-:W-:Y:S01]  /*47e0*/  @!PT LDS RZ, [RZ] ;  /* 0x00000000fffff984 */ /* 0x000fe20000000800 */
[----:B------:R-:W-:Y:S01]  /*47f0*/  @!PT LDS RZ, [RZ] ;  /* 0x00000000fffff984 */ /* 0x000fe20000000800 */
[----:B------:R3:W-:Y:S06]  /*4800*/  MEMBAR.ALL.CTA ;  /* 0x0000000000007992 */ /* 0x0007ec0000008000 */
[----:B---3--:R-:W3:Y:S01]  /*4810*/  FENCE.VIEW.ASYNC.S ;  /* 0x00000000000073c6 */ /* 0x008ee20000000000 */
[----:B--2---:R-:W-:Y:S11]  /*4820*/  LOP3.LUT P0, RZ, R10, 0x1, RZ, 0xc0, !PT ;  /* 0x000000010aff7812 */ /* 0x004ff6000780c0ff */
[----:B------:R-:W-:Y:S02]  /*4830*/  @!UPT UIADD3 URZ, UPT, UPT, URZ, URZ, URZ ;  /* 0x000000fffffff290 */ /* 0x000fe4000fffe0ff */
[----:B---3--:R-:W-:Y:S01]  /*4840*/  VOTEU.ANY UP1, P0 ;  /* 0x0000000000ff7886 */ /* 0x008fe20000020100 */
[----:B------:R-:W-:Y:S11]  /*4850*/  PLOP3.LUT P0, PT, PT, PT, UP1, 0x80, 0x8 ;  /* 0x000000000008781c */ /* 0x000ff60003f0f018 */
[----:B------:R-:W-:Y:S02]  /*4860*/  @!UPT UIADD3 URZ, UPT, UPT, URZ, URZ, URZ ;  /* 0x000000fffffff290 */ /* 0x000fe4000fffe0ff */
[----:B------:R-:W-:Y:S02]  /*4870*/  @P0 SHF.R.U32.HI R0, RZ, 0x10, R9 ;  /* 0x00000010ff000819 */ /* 0x000fe40000011609 */
[----:B------:R-:W-:Y:S02]  /*4880*/  @P0 MOV R6, R8 ;  /* 0x0000000800060202 */ /* 0x000fe40000000f00 */
[----:B------:R-:W-:Y:S01]  /*4890*/  @P0 R2UR UR4, R0 ;  /* 0x00000000000402ca */ /* 0x000fe200000e0000 */
[----:B------:R-:W-:Y:S01]  /*48a0*/  VIADD R0, R12, 0x80 ;  /* 0x000000800c007836 */ /* 0x000fe20000000000 */
[----:B------:R-:W-:Y:S02]  /*48b0*/  @P0 LOP3.LUT R8, R9, 0xffff, RZ, 0xc0, !PT ;  /* 0x0000ffff09080812 */ /* 0x000fe400078ec0ff */
[----:B------:R-:W-:Y:S02]  /*48c0*/  @P0 R2UR UR6, R6 ;  /* 0x00000000060602ca */ /* 0x000fe400000e0000 */
[----:B------:R-:W-:Y:S02]  /*48d0*/  PRMT R0, RZ, 0x654, R0 ;  /* 0x00000654ff007816 */ /* 0x000fe40000000000 */
[----:B------:R-:W-:Y:S02]  /*48e0*/  @P0 R2UR UR5, R8 ;  /* 0x00000000080502ca */ /* 0x000fe400000e0000 */
[----:B------:R2:W-:Y:S03]  /*48f0*/  SYNCS.ARRIVE.TRANS64.RED.A1T0 RZ, [R0+URZ], RZ ;  /* 0x000000ff00ff79a7 */ /* 0x0005e600081004ff */
[----:B------:R-:W-:Y:S04]  /*4900*/  @UP1 UMOV UR29, UR4 ;  /* 0x00000004001d1c82 */ /* 0x000fe80008000000 */
[----:B------:R-:W-:Y:S04]  /*4910*/  @UP1 UMOV UR14, UR6 ;  /* 0x00000006000e1c82 */ /* 0x000fe80008000000 */
[----:B------:R-:W-:Y:S01]  /*4920*/  @UP1 UMOV UR13, UR5 ;  /* 0x00000005000d1c82 */ /* 0x000fe20008000000 */
[----:B------:R-:W-:Y:S05]  /*4930*/  BRA.U !UP0, `(.L_x_87) ;  /* 0x0000000108a47547 */ /* 0x000fea000b800000 */
[----:B------:R-:W-:Y:S02]  /*4940*/  UIMAD.WIDE.U32 UR18, UR13, UR51, URZ ;  /* 0x000000330d1272a5 */ /* 0x000fe4000f8e00ff */
[----:B------:R-:W-:Y:S02]  /*4950*/  UIMAD.WIDE.U32 UR26, UR14, UR48, URZ ;  /* 0x000000300e1a72a5 */ /* 0x000fe4000f8e00ff */
[----:B------:R-:W-:Y:S02]  /*4960*/  USEL UR4, UR30, UR38, !UP5 ;  /* 0x000000261e047287 */ /* 0x000fe4000e800000 */
[----:B------:R-:W-:Y:S02]  /*4970*/  USEL UR7, UR31, UR39, !UP6 ;  /* 0x000000271f077287 */ /* 0x000fe4000f000000 */
[----:B-1----:R-:W-:Y:S02]  /*4980*/  UIMAD.WIDE.U32 UR8, UR4, UR22, URZ ;  /* 0x00000016040872a5 */ /* 0x002fe4000f8e00ff */
[----:B------:R-:W-:Y:S01]  /*4990*/  UIMAD.WIDE.U32 UR10, UR7, UR22, URZ ;  /* 0x00000016070a72a5 */ /* 0x000fe2000f8e00ff */
[----:B------:R-:W-:Y:S02]  /*49a0*/  UMOV UR5, UR19 ;  /* 0x0000001300057c82 */ /* 0x000fe40008000000 */
[----:B------:R-:W-:Y:S03]  /*49b0*/  USHF.R.U32.HI UR6, URZ, UR41, UR5 ;  /* 0x00000029ff067299 */ /* 0x000fe60008011605 */
[----:B------:R-:W-:Y:S01]  /*49c0*/  UMOV UR5, UR27 ;  /* 0x0000001b00057c82 */ /* 0x000fe20008000000 */
[----:B------:R-:W-:Y:S02]  /*49d0*/  USEL UR6, UR13, UR6, !UP5 ;  /* 0x000000060d067287 */ /* 0x000fe4000e800000 */
[----:B------:R-:W-:Y:S03]  /*49e0*/  USHF.R.U32.HI UR12, URZ, UR49, UR5 ;  /* 0x00000031ff0c7299 */ /* 0x000fe60008011605 */
[----:B------:R-:W-:Y:S02]  /*49f0*/  UMOV UR5, UR9 ;  /* 0x0000000900057c82 */ /* 0x000fe40008000000 */
[----:B------:R-:W-:Y:S03]  /*4a00*/  @UP4 USHF.R.U32.HI UR4, URZ, UR23, UR5 ;  /* 0x00000017ff044299 */ /* 0x000fe60008011605 */
[----:B------:R-:W-:Y:S01]  /*4a10*/  UMOV UR5, UR11 ;  /* 0x0000000b00057c82 */ /* 0x000fe20008000000 */
[----:B------:R-:W-:Y:S02]  /*4a20*/  UIMAD UR4, UR42, UR4, URZ ;  /* 0x000000042a0472a4 */ /* 0x000fe4000f8e02ff */
[----:B------:R-:W-:Y:S02]  /*4a30*/  @UP4 USHF.R.U32.HI UR7, URZ, UR23, UR5 ;  /* 0x00000017ff074299 */ /* 0x000fe40008011605 */
[----:B------:R-:W-:Y:S02]  /*4a40*/  UIMAD.WIDE.U32 UR10, UR6, UR22, URZ ;  /* 0x00000016060a72a5 */ /* 0x000fe4000f8e00ff */
[----:B------:R-:W-:Y:S02]  /*4a50*/  USEL UR5, UR14, UR12, !UP6 ;  /* 0x0000000c0e057287 */ /* 0x000fe4000f000000 */
[----:B------:R-:W-:Y:S02]  /*4a60*/  UIMAD UR8, UR42, UR7, URZ ;  /* 0x000000072a0872a4 */ /* 0x000fe4000f8e02ff */
[----:B------:R-:W-:Y:S03]  /*4a70*/  UISETP.GE.AND UP0, UPT, UR6, UR4, UPT ;  /* 0x000000040600728c */ /* 0x000fe6000bf06270 */
[----:B------:R-:W-:Y:S01]  /*4a80*/  UMOV UR4, UR11 ;  /* 0x0000000b00047c82 */ /* 0x000fe20008000000 */
[----:B------:R-:W-:Y:S02]  /*4a90*/  UISETP.GE.OR UP0, UPT, UR5, UR8, UP0 ;  /* 0x000000080500728c */ /* 0x000fe40008706670 */
[----:B------:R-:W-:Y:S02]  /*4aa0*/  USHF.R.U32.HI UR4, URZ, UR23, UR4 ;  /* 0x00000017ff047299 */ /* 0x000fe40008011604 */
[----:B------:R-:W-:Y:S02]  /*4ab0*/  UIMAD.WIDE.U32 UR8, UR5, UR22, URZ ;  /* 0x00000016050872a5 */ /* 0x000fe4000f8e00ff */
[----:B------:R-:W-:Y:S04]  /*4ac0*/  USEL UR10, UR6, UR4, !UP4 ;  /* 0x00000004060a7287 */ /* 0x000fe8000e000000 */
[----:B------:R-:W-:Y:S01]  /*4ad0*/  UIADD3 UR11, UPT, UPT, -UR10, URZ, URZ ;  /* 0x000000ff0a0b7290 */ /* 0x000fe2000fffe1ff */
[----:B------:R-:W-:Y:S02]  /*4ae0*/  @!UP0 UMOV UR4, UR9 ;  /* 0x0000000900048c82 */ /* 0x000fe40008000000 */
[----:B------:R-:W-:Y:S02]  /*4af0*/  @!UP0 USHF.R.U32.HI UR4, URZ, UR23, UR4 ;  /* 0x00000017ff048299 */ /* 0x000fe40008011604 */
[----:B------:R-:W-:Y:S02]  /*4b00*/  UIMAD UR8, UR42, UR11, UR6 ;  /* 0x0000000b2a0872a4 */ /* 0x000fe4000f8e0206 */
[----:B------:R-:W-:Y:S04]  /*4b10*/  @!UP0 USEL UR4, UR5, UR4, !UP4 ;  /* 0x0000000405048287 */ /* 0x000fe8000e000000 */
[----:B------:R-:W-:Y:S02]  /*4b20*/  @!UP0 UIMAD UR8, UR7, UR8, UR4 ;  /* 0x00000008070882a4 */ /* 0x000fe4000f8e0204 */
[----:B------:R-:W-:Y:S02]  /*4b30*/  @!UP0 UIADD3 UR9, UPT, UPT, UR10, -UR4, URZ ;  /* 0x800000040a098290 */ /* 0x000fe4000fffe0ff */
[----:B------:R-:W-:Y:S02]  /*4b40*/  UIADD3 UR4, UPT, UPT, -UR5, URZ, URZ ;  /* 0x000000ff05047290 */ /* 0x000fe4000fffe1ff */
[----:B------:R-:W-:Y:S02]  /*4b50*/  UIADD3 UR7, UPT, UPT, -UR6, URZ, URZ ;  /* 0x000000ff06077290 */ /* 0x000fe4000fffe1ff */
[----:B------:R-:W-:Y:S02]  /*4b60*/  @!UP0 UIMAD UR6, UR9, UR42, UR5 ;  /* 0x0000002a090682a4 */ /* 0x000fe4000f8e0205 */
[----:B------:R-:W-:Y:S02]  /*4b70*/  UIMAD UR14, UR15, UR4, UR14 ;  /* 0x000000040f0e72a4 */ /* 0x000fe4000f8e020e */
[----:B------:R-:W-:Y:S01]  /*4b80*/  UIMAD UR13, UR50, UR7, UR13 ;  /* 0x00000007320d72a4 */ /* 0x000fe2000f8e020d */
[----:B------:R-:W-:Y:S02]  /*4b90*/  @!UP0 UMOV UR5, UR8 ;  /* 0x0000000800058c82 */ /* 0x000fe40008000000 */
[----:B------:R-:W-:Y:S02]  /*4ba0*/  UIMAD UR14, UR5, UR15, UR14 ;  /* 0x0000000f050e72a4 */ /* 0x000fe4000f8e020e */
[----:B------:R-:W-:Y:S11]  /*4bb0*/  UIMAD UR13, UR6, UR50, UR13 ;  /* 0x00000032060d72a4 */ /* 0x000ff6000f8e020d */
[----:B------:R-:W-:Y:S01]  /*4bc0*/  @!UPT UIADD3 URZ, UPT, UPT, URZ, URZ, URZ ;  /* 0x000000fffffff290 */ /* 0x000fe2000fffe0ff */
.L_x_87:
[----:B------:R-:W3:Y:S01]  /*4bd0*/  @!UP2 LDCU.128 UR8, c[0x0][0xb10] ;  /* 0x00016200ff08a7ac */ /* 0x000ee20008000c00 */
[C---:B----4-:R-:W-:Y:S02]  /*4be0*/  ISETP.NE.U32.AND P1, PT, R4.reuse, RZ, PT ;  /* 0x000000ff0400720c */ /* 0x050fe40003f25070 */
[----:B------:R-:W-:Y:S02]  /*4bf0*/  ISETP.NE.U32.AND P0, PT, R4, RZ, PT ;  /* 0x000000ff0400720c */ /* 0x000fe40003f05070 */
[C---:B------:R-:W-:Y:S02]  /*4c00*/  ISETP.NE.AND.EX P1, PT, R5.reuse, RZ, PT, P1 ;  /* 0x000000ff0500720c */ /* 0x040fe40003f25310 */
[----:B------:R-:W-:Y:S01]  /*4c10*/  ISETP.NE.AND.EX P0, PT, R5, RZ, PT, P0 ;  /* 0x000000ff0500720c */ /* 0x000fe20003f05300 */
[----:B------:R-:W4:Y:S01]  /*4c20*/  @!UP2 LDCU UR5, c[0x0][0xb0c] ;  /* 0x00016180ff05a7ac */ /* 0x000f220008000800 */
[----:B------:R-:W-:Y:S01]  /*4c30*/  SHF.L.U32 R9, R15, 0x1f, RZ ;  /* 0x0000001f0f097819 */ /* 0x000fe200000006ff */
[----:B------:R-:W-:Y:S02]  /*4c40*/  USHF.L.U32 UR35, UR16, 0x7, URZ ;  /* 0x0000000710237899 */ /* 0x000fe400080006ff */
[----:B------:R-:W-:Y:S02]  /*4c50*/  USHF.L.U32 UR34, UR20, 0x8, URZ ;  /* 0x0000000814227899 */ /* 0x000fe400080006ff */
[----:B---3--:R-:W-:Y:S07]  /*4c60*/  UIMAD.WIDE.U32 UR6, UR14, UR8, URZ ;  /* 0x000000080e0672a5 */ /* 0x008fee000f8e00ff */
[----:B------:R-:W-:Y:S01]  /*4c70*/  @!UP2 UMOV UR4, UR7 ;  /* 0x000000070004ac82 */ /* 0x000fe20008000000 */
[----:B----4-:R-:W-:Y:S02]  /*4c80*/  @!UP2 UISETP.NE.AND UP0, UPT, UR5, 0x1, UPT ;  /* 0x000000010500a88c */ /* 0x010fe4000bf05270 */
[----:B------:R-:W-:Y:S02]  /*4c90*/  @!UP2 USHF.R.U32.HI UR4, URZ, UR9, UR4 ;  /* 0x00000009ff04a299 */ /* 0x000fe40008011604 */
[----:B------:R-:W-:Y:S02]  /*4ca0*/  UIMAD.WIDE.U32 UR6, UR13, UR11, URZ ;  /* 0x0000000b0d0672a5 */ /* 0x000fe4000f8e00ff */
[----:B------:R-:W-:Y:S02]  /*4cb0*/  @!UP2 USEL UR8, UR14, UR4, !UP0 ;  /* 0x000000040e08a287 */ /* 0x000fe4000c000000 */
[----:B------:R-:W-:Y:S03]  /*4cc0*/  @!UP2 UISETP.NE.AND UP0, UPT, UR10, 0x1, UPT ;  /* 0x000000010a00a88c */ /* 0x000fe6000bf05270 */
[----:B------:R-:W-:Y:S02]  /*4cd0*/  @!UP2 UMOV UR6, UR7 ;  /* 0x000000070006ac82 */ /* 0x000fe40008000000 */
[----:B------:R-:W3:Y:S02]  /*4ce0*/  @!UP2 LDCU UR4, c[0x0][0xb20] ;  /* 0x00016400ff04a7ac */ /* 0x000ee40008000800 */
[----:B---3--:R-:W-:Y:S04]  /*4cf0*/  @!UP2 USHF.R.U32.HI UR6, URZ, UR4, UR6 ;  /* 0x00000004ff06a299 */ /* 0x008fe80008011606 */
[----:B------:R-:W-:Y:S04]  /*4d00*/  @!UP2 USEL UR6, UR13, UR6, !UP0 ;  /* 0x000000060d06a287 */ /* 0x000fe8000c000000 */
[----:B------:R-:W-:Y:S02]  /*4d10*/  @!UP2 UIADD3 UR4, UPT, UPT, -UR8, UR6, URZ ;  /* 0x000000060804a290 */ /* 0x000fe4000fffe1ff */
[----:B------:R-:W-:Y:S02]  /*4d20*/  @!UP2 UIADD3 UR6, UPT, UPT, UR8, -UR6, URZ ;  /* 0x800000060806a290 */ /* 0x000fe4000fffe0ff */
[----:B------:R-:W-:Y:S02]  /*4d30*/  @!UP2 UIMAD UR14, UR4, UR5, UR14 ;  /* 0x00000005040ea2a4 */ /* 0x000fe4000f8e020e */
[----:B------:R-:W-:Y:S01]  /*4d40*/  @!UP2 UIMAD UR13, UR6, UR10, UR13 ;  /* 0x0000000a060da2a4 */ /* 0x000fe2000f8e020d */
[----:B------:R-:W-:Y:S11]  /*4d50*/  BRA.U UP3, `(.L_x_88) ;  /* 0x0000000103107547 */ /* 0x000ff6000b800000 */
[----:B--2---:R-:W-:Y:S04]  /*4d60*/  MOV R0, UR40 ;  /* 0x0000002800007c02 */ /* 0x004fe80008000f00 */
[----:B------:R-:W-:Y:S04]  /*4d70*/  SHF.L.U32 R11, R0, 0x1f, RZ ;  /* 0x0000001f000b7819 */ /* 0x000fe800000006ff */
[----:B------:R-:W2:Y:S02]  /*4d80*/  SYNCS.PHASECHK.TRANS64.TRYWAIT P2, [UR21+0x68], R11 ;  /* 0x0000680bff0075a7 */ /* 0x000ea40008041115 */
[----:B--2---:R-:W-:Y:S05]  /*4d90*/  @!P2 BRA `(.L_x_89) ;  /* 0x000000740060a947 */ /* 0x004fea0003800000 */
.L_x_88:
[----:B------:R-:W-:Y:S05]  /*4da0*/  @!P1 BRA `(.L_x_90) ;  /* 0x0000000000309947 */ /* 0x000fea0003800000 */
[----:B------:R-:W-:Y:S01]  /*4db0*/  ISETP.NE.U32.AND P1, PT, R2, RZ, PT ;  /* 0x000000ff0200720c */ /* 0x000fe20003f25070 */
[----:B------:R-:W3:Y:S01]  /*4dc0*/  LDCU.64 UR4, c[0x0][0x358] ;  /* 0x00006b00ff0477ac */ /* 0x000ee20008000a00 */
[----:B------:R-:W-:Y:S02]  /*4dd0*/  IMAD.MOV.U32 R146, RZ, RZ, 0x1 ;  /* 0x00000001ff927424 */ /* 0x000fe400078e00ff */
[----:B------:R-:W-:Y:S11]  /*4de0*/  ISETP.NE.AND.EX P1, PT, R3, RZ, PT, P1 ;  /* 0x000000ff0300720c */ /* 0x000ff60003f25310 */
[----:B------:R-:W-:Y:S02]  /*4df0*/  @!UPT UIADD3 URZ, UPT, UPT, URZ, URZ, URZ ;  /* 0x000000fffffff290 */ /* 0x000fe4000fffe0ff */
[----:B--2---:R-:W2:Y:S01]  /*4e00*/  @P1 LDC.64 R10, c[0x0][0x888] ;  /* 0x00022200ff0a1b82 */ /* 0x004ea20000000a00 */
[----:B------:R-:W-:Y:S04]  /*4e10*/  @P1 IMAD R0, R4, UR36, RZ ;  /* 0x0000002404001c24 */ /* 0x000fe8000f8e02ff */
[----:B--2---:R-:W-:Y:S04]  /*4e20*/  @P1 IMAD.WIDE R10, R0, 0x4, R10 ;  /* 0x00000004000a1825 */ /* 0x004fe800078e020a */
[----:B------:R-:W-:Y:S01]  /*4e30*/  HFMA2 R0, -RZ, RZ, 0, 5.9604644775390625e-08 ;  /* 0x00000001ff007431 */ /* 0x000fe200000001ff */
[----:B---3-5:R3:W5:Y:S04]  /*4e40*/  @P1 LDG.E R73, desc[UR4][R10.64] ;  /* 0x000000040a491981 */ /* 0x028768000c1e1900 */
[----:B------:R-:W-:Y:S01]  /*4e50*/  @!P1 PRMT R146, R0, 0x7610, R146 ;  /* 0x0000761000929816 */ /* 0x000fe20000000092 */
[----:B---3--:R-:W4:Y:S06]  /*4e60*/  @!P1 LDC R73, c[0x0][0x880] ;  /* 0x00022000ff499b82 */ /* 0x008f2c0000000800 */
.L_x_90:
[----:B----45:R-:W-:Y:S01]  /*4e70*/  @!P0 FSETP.EQ.AND P1, PT, R73, RZ, PT ;  /* 0x000000ff4900820b */ /* 0x030fe20003f22000 */
[----:B------:R-:W-:Y:S01]  /*4e80*/  @!UPT UIADD3 URZ, UPT, UPT, URZ, URZ, URZ ;  /* 0x000000fffffff290 */ /* 0x000fe2000fffe0ff */
[----:B------:R-:W-:Y:S11]  /*4e90*/  @!P0 BRA `(.L_x_91) ;  /* 0x0000000000188947 */ /* 0x000ff60003800000 */
[----:B------:R-:W-:Y:S02]  /*4ea0*/  LOP3.LUT P0, RZ, R146, 0xff, RZ, 0xc0, !PT ;  /* 0x000000ff92ff7812 */ /* 0x000fe4000780c0ff */
[----:B------:R-:W-:Y:S04]  /*4eb0*/  ISETP.NE.U32.AND P1, PT, R2, RZ, PT ;  /* 0x000000ff0200720c */ /* 0x000fe80003f25070 */
[----:B------:R-:W-:Y:S04]  /*4ec0*/  ISETP.NE.AND.EX P1, PT, R3, RZ, PT, P1 ;  /* 0x000000ff0300720c */ /* 0x000fe80003f25310 */
[----:B------:R-:W-:Y:S03]  /*4ed0*/  PLOP3.LUT P1, PT, P1, PT, PT, 0x8, 0x80 ;  /* 0x000000000080781c */ /* 0x000fe60000f2e170 */
[----:B------:R-:W-:Y:S11]  /*4ee0*/  @P0 FSETP.EQ.AND P1, PT, R73, RZ, PT ;  /* 0x000000ff4900020b */ /* 0x000ff60003f22000 */
[----:B------:R-:W-:Y:S02]  /*4ef0*/  @!UPT UIADD3 URZ, UPT, UPT, URZ, URZ, URZ ;  /* 0x000000fffffff290 */ /* 0x000fe4000fffe0ff */
.L_x_91:
[----:B------:R-:W3:Y:S01]  /*4f00*/  SYNCS.PHASECHK.TRANS64.TRYWAIT P2, [UR21+0x40], R9 ;  /* 0x00004009ff0075a7 */ /* 0x000ee20008041115 */
[----:B------:R-:W-:Y:S04]  /*4f10*/  ELECT P0, URZ, PT ;  /* 0x0000000000ff782f */ /* 0x000fe80003800000 */
[----:B------:R-:W-:Y:S11]  /*4f20*/  PLOP3.LUT P1, PT, P1, P0, PT, 0xf2, 0x2f ;  /* 0x00000000002f781c */ /* 0x000ff60000f21e72 */
[----:B------:R-:W-:Y:S02]  /*4f30*/  @!UPT UIADD3 URZ, UPT, UPT, URZ, URZ, URZ ;  /* 0x000000fffffff290 */ /* 0x000fe4000fffe0ff */
[----:B------:R-:W-:Y:S05]  /*4f40*/  @!P1 IADD3 R8, P0, PT, R16, 0x580, RZ ;  /* 0x0000058010089810 */ /* 0x000fea0007f1e0ff */
[----:B------:R-:W-:Y:S01]  /*4f50*/  @!P1 IMAD.X R6, RZ, RZ, R17, P0 ;  /* 0x000000ffff069224 */ /* 0x000fe200000e0611 */
[----:B---3--:R-:W-:Y:S07]  /*4f60*/  @!P2 BRA `(.L_x_92) ;  /* 0x000000740004a947 */ /* 0x008fee0003800000 */
.L_x_174:
[----:B------:R-:W-:Y:S01]  /*4f70*/  @!P1 R2UR UR5, R8 ;  /* 0x00000000080592ca */ /* 0x000fe200000e0000 */
[----:B------:R-:W-:Y:S01]  /*4f80*/  VOTEU.ALL UP0, P1 ;  /* 0x0000000000ff7886 */ /* 0x000fe20000800000 */
[----:B------:R-:W-:Y:S01]  /*4f90*/  @!P1 R2UR UR4, R6 ;  /* 0x00000000060492ca */ /* 0x000fe200000e0000 */
[----:B--2---:R-:W-:Y:S01]  /*4fa0*/  @!P1 IMAD.MOV.U32 R0, RZ, RZ, 0x4000 ;  /* 0x00004000ff009424 */ /* 0x004fe200078e00ff */
[----:B------:R-:W-:Y:S01]  /*4fb0*/  UMOV UR8, 0x0 ;  /* 0x0000000000087882 */ /* 0x000fe20000000000 */
[----:B------:R-:W-:Y:S01]  /*4fc0*/  UMOV UR9, 0x10000000 ;  /* 0x1000000000097882 */ /* 0x000fe20000000000 */
[----:B------:R-:W-:Y:S01]  /*4fd0*/  @!UP0 UIADD3 UR32, UPT, UPT, UR21, 0x400, URZ ;  /* 0x0000040015208890 */ /* 0x000fe2000fffe0ff */
[----:B------:R-:W-:Y:S01]  /*4fe0*/  @!P1 IADD3 R8, P0, PT, R16, 0x580, RZ ;  /* 0x0000058010089810 */ /* 0x000fe20007f1e0ff */
[----:B------:R-:W-:Y:S01]  /*4ff0*/  VOTEU.ALL UP0, P1 ;  /* 0x0000000000ff7886 */ /* 0x000fe20000800000 */
[----:B------:R-:W-:Y:S03]  /*5000*/  UPRMT UR6, UR47, 0x654, UR33 ;  /* 0x000006542f067896 */ /* 0x000fe60008000021 */
[----:B------:R-:W-:Y:S02]  /*5010*/  @!P1 IMAD.X R6, RZ, RZ, R17, P0 ;  /* 0x000000ffff069224 */ /* 0x000fe400000e0611 */
[----:B------:R-:W-:Y:S02]  /*5020*/  IMAD.U32 R10, RZ, RZ, UR5 ;  /* 0x00000005ff0a7e24 */ /* 0x000fe4000f8e00ff */
[----:B------:R-:W-:Y:S03]  /*5030*/  IMAD.U32 R11, RZ, RZ, UR4 ;  /* 0x00000004ff0b7e24 */ /* 0x000fe6000f8e00ff */
[----:B------:R-:W-:Y:S02]  /*5040*/  @!P1 R2UR UR4, R10 ;  /* 0x000000000a0492ca */ /* 0x000fe400000e0000 */
[----:B------:R-:W-:Y:S11]  /*5050*/  @!P1 R2UR UR5, R11 ;  /* 0x000000000b0592ca */ /* 0x000ff600000e0000 */
[----:B------:R-:W-:Y:S02]  /*5060*/  @!UPT UIADD3 URZ, UPT, UPT, URZ, URZ, URZ ;  /* 0x000000fffffff290 */ /* 0x000fe4000fffe0ff */
[----:B------:R2:W-:Y:S01]  /*5070*/  @!UP0 UTMALDG.3D [UR32], [UR4], desc[UR8] ;  /* 0x00000820040085b4 */ /* 0x0005e20008011000 */
[----:B------:R2:W-:Y:S01]  /*5080*/  @!P1 SYNCS.ARRIVE.TRANS64.RED.A0TR RZ, [UR21+0x20], R0 ;  /* 0x00002000ffff99a7 */ /* 0x0005e20008300415 */
[----:B------:R-:W-:Y:S01]  /*5090*/  SYNCS.ARRIVE.TRANS64.RED.A1T0 RZ, [UR6], RZ ;  /* 0x000000ffffff79a7 */ /* 0x000fe20008100406 */
[----:B------:R-:W3:Y:S02]  /*50a0*/  SYNCS.PHASECHK.TRANS64.TRYWAIT P2, [UR21+0x48], R9 ;  /* 0x00004809ff0075a7 */ /* 0x000ee40008041115 */
[----:B--23--:R-:W-:Y:S05]  /*50b0*/  @!P2 BRA `(.L_x_93) ;  /* 0x0000007000c8a947 */ /* 0x00cfea0003800000 */
.L_x_176:
        /* <DEDUP_REMOVED lines=8> */
[----:B------:R-:W-:Y:S01]  /*5140*/  @!UP0 UIADD3 UR24, UPT, UPT, UR21, 0x4400, URZ ;  /* 0x0000440015188890 */ /* 0x000fe2000fffe0ff */
[----:B------:R-:W-:Y:S01]  /*5150*/  VOTEU.ALL UP0, P1 ;  /* 0x0000000000ff7886 */ /* 0x000fe20000800000 */
[----:B------:R-:W-:Y:S01]  /*5160*/  UMOV UR27, UR35 ;  /* 0x00000023001b7c82 */ /* 0x000fe20008000000 */
[----:B------:R-:W-:Y:S02]  /*5170*/  UMOV UR28, UR36 ;  /* 0x00000024001c7c82 */ /* 0x000fe40008000000 */
[----:B------:R-:W-:Y:S01]  /*5180*/  IMAD.U32 R10, RZ, RZ, UR5 ;  /* 0x00000005ff0a7e24 */ /* 0x000fe2000f8e00ff */
[----:B------:R-:W-:Y:S01]  /*5190*/  UPRMT UR6, UR47, 0x654, UR25 ;  /* 0x000006542f067896 */ /* 0x000fe20008000019 */
[----:B------:R-:W-:Y:S02]  /*51a0*/  IMAD.U32 R11, RZ, RZ, UR4 ;  /* 0x00000004ff0b7e24 */ /* 0x000fe4000f8e00ff */
[----:B------:R-:W-:Y:S01]  /*51b0*/  @!P1 IMAD.X R6, RZ, RZ, R17, P0 ;  /* 0x000000ffff069224 */ /* 0x000fe200000e0611 */
        /* <DEDUP_REMOVED lines=8> */
.L_x_178:
[----:B------:R-:W-:Y:S01]  /*5240*/  @!P1 R2UR UR5, R8 ;  /* 0x00000000080592ca */ /* 0x000fe200000e0000 */
[----:B------:R-:W-:Y:S01]  /*5250*/  VOTEU.ALL UP0, P1 ;  /* 0x0000000000ff7886 */ /* 0x000fe20000800000 */
[----:B------:R-:W-:Y:S01]  /*5260*/  @!P1 R2UR UR4, R6 ;  /* 0x00000000060492ca */ /* 0x000fe200000e0000 */
[----:B--2---:R-:W-:Y:S01]  /*5270*/  @!P1 IMAD.MOV.U32 R0, RZ, RZ, 0x4000 ;  /* 0x00004000ff009424 */ /* 0x004fe200078e00ff */
[----:B------:R-:W-:Y:S01]  /*5280*/  UMOV UR8, 0x0 ;  /* 0x0000000000087882 */ /* 0x000fe20000000000 */
[----:B------:R-:W-:Y:S01]  /*5290*/  UMOV UR9, 0x10000000 ;  /* 0x1000000000097882 */ /* 0x000fe20000000000 */
[----:B------:R-:W-:Y:S01]  /*52a0*/  @!UP0 UIADD3 UR18, UPT, UPT, UR34, 0x80, URZ ;  /* 0x0000008022128890 */ /* 0x000fe2000fffe0ff */
[----:B------:R-:W-:Y:S01]  /*52b0*/  VIADD R14, R14, 0x1 ;  /* 0x000000010e0e7836 */ /* 0x000fe20000000000 */
[----:B------:R-:W-:Y:S01]  /*52c0*/  @!UP0 UIADD3 UR16, UPT, UPT, UR21, 0x8400, URZ ;  /* 0x0000840015108890 */ /* 0x000fe2000fffe0ff */
[----:B------:R-:W-:Y:S01]  /*52d0*/  VOTEU.ALL UP0, P1 ;  /* 0x0000000000ff7886 */ /* 0x000fe20000800000 */
[----:B------:R-:W-:Y:S01]  /*52e0*/  UMOV UR19, UR35 ;  /* 0x0000002300137c82 */ /* 0x000fe20008000000 */
[----:B------:R-:W-:Y:S02]  /*52f0*/  UMOV UR20, UR36 ;  /* 0x0000002400147c82 */ /* 0x000fe40008000000 */
[----:B------:R-:W-:Y:S01]  /*5300*/  IMAD.U32 R10, RZ, RZ, UR5 ;  /* 0x00000005ff0a7e24 */ /* 0x000fe2000f8e00ff */
[----:B------:R-:W-:Y:S01]  /*5310*/  UPRMT UR6, UR47, 0x654, UR17 ;  /* 0x000006542f067896 */ /* 0x000fe20008000011 */
        /* <DEDUP_REMOVED lines=9> */
.L_x_180:
[----:B------:R-:W-:Y:S01]  /*53b0*/  @!P1 IADD3 R6, P0, PT, R16, 0x580, RZ ;  /* 0x0000058010069810 */ /* 0x000fe20007f1e0ff */
[----:B------:R-:W-:Y:S01]  /*53c0*/  VOTEU.ALL UP0, P1 ;  /* 0x0000000000ff7886 */ /* 0x000fe20000800000 */
[----:B------:R-:W-:Y:S01]  /*53d0*/  UMOV UR6, 0x0 ;  /* 0x0000000000067882 */ /* 0x000fe20000000000 */
[----:B------:R-:W-:Y:S01]  /*53e0*/  UMOV UR7, 0x10000000 ;  /* 0x1000000000077882 */ /* 0x000fe20000000000 */
[----:B------:R-:W-:Y:S01]  /*53f0*/  @!P1 R2UR UR5, R6 ;  /* 0x00000000060592ca */ /* 0x000fe200000e0000 */
[----:B--2---:R-:W-:Y:S01]  /*5400*/  @!P1 IMAD.X R0, RZ, RZ, R17, P0 ;  /* 0x000000ffff009224 */ /* 0x004fe200000e0611 */
[----:B------:R-:W-:Y:S01]  /*5410*/  @!UP0 UIADD3 UR10, UPT, UPT, UR34, 0xc0, URZ ;  /* 0x000000c0220a8890 */ /* 0x000fe2000fffe0ff */
[----:B------:R-:W-:Y:S01]  /*5420*/  R2UR UR16, R148 ;  /* 0x00000000941072ca */ /* 0x000fe200000e0000 */
[----:B------:R-:W-:Y:S01]  /*5430*/  @!UP0 UIADD3 UR8, UPT, UPT, UR21, 0xc400, URZ ;  /* 0x0000c40015088890 */ /* 0x000fe2000fffe0ff */
[----:B------:R-:W-:Y:S01]  /*5440*/  ISETP.NE.AND P0, PT, R14, 0x2, PT ;  /* 0x000000020e00780c */ /* 0x000fe20003f05270 */
[----:B------:R-:W-:Y:S01]  /*5450*/  @!UP0 UIADD3 UR9, UPT, UPT, UR21, 0x38, URZ ;  /* 0x0000003815098890 */ /* 0x000fe2000fffe0ff */
[----:B------:R-:W-:Y:S01]  /*5460*/  @!P1 R2UR UR4, R0 ;  /* 0x00000000000492ca */ /* 0x000fe200000e0000 */
[----:B------:R-:W-:Y:S01]  /*5470*/  VOTEU.ALL UP0, P1 ;  /* 0x0000000000ff7886 */ /* 0x000fe20000800000 */
[----:B------:R-:W-:Y:S01]  /*5480*/  UMOV UR11, UR35 ;  /* 0x00000023000b7c82 */ /* 0x000fe20008000000 */
[----:B------:R-:W-:Y:S01]  /*5490*/  UMOV UR12, UR36 ;  /* 0x00000024000c7c82 */ /* 0x000fe20008000000 */
[----:B------:R-:W-:Y:S01]  /*54a0*/  SEL R0, RZ, 0x1, P0 ;  /* 0x00000001ff007807 */ /* 0x000fe20000000000 */
[----:B------:R-:W-:Y:S01]  /*54b0*/  UIADD3 UR20, UPT, UPT, UR13, UR63, URZ ;  /* 0x0000003f0d147290 */ /* 0x000fe2000fffe0ff */
[----:B------:R-:W-:Y:S01]  /*54c0*/  IMAD.U32 R8, RZ, RZ, UR5 ;  /* 0x00000005ff087e24 */ /* 0x000fe2000f8e00ff */
[----:B------:R-:W-:Y:S01]  /*54d0*/  LOP3.LUT R15, R15, 0x1, RZ, 0x3c, !PT ;  /* 0x000000010f0f7812 */ /* 0x000fe200078e3cff */
[----:B------:R-:W-:Y:S01]  /*54e0*/  UPLOP3.LUT UP3, UPT, UPT, UPT, UPT, 0x80, 0x8 ;  /* 0x000000000008789c */ /* 0x000fe20003f6f070 */
[----:B------:R-:W-:Y:S01]  /*54f0*/  LOP3.LUT R13, R13, R0, RZ, 0x3c, !PT ;  /* 0x000000000d0d7212 */ /* 0x000fe200078e3cff */
[----:B------:R-:W-:Y:S01]  /*5500*/  UIADD3 UR16, UPT, UPT, UR14, UR16, URZ ;  /* 0x000000100e107290 */ /* 0x000fe2000fffe0ff */
[----:B------:R-:W-:Y:S01]  /*5510*/  SEL R14, R14, RZ, P0 ;  /* 0x000000ff0e0e7207 */ /* 0x000fe20000000000 */
[----:B------:R-:W-:Y:S01]  /*5520*/  UMOV UR36, UR29 ;  /* 0x0000001d00247c82 */ /* 0x000fe20008000000 */
[----:B------:R-:W-:Y:S01]  /*5530*/  IMAD.U32 R9, RZ, RZ, UR4 ;  /* 0x00000004ff097e24 */ /* 0x000fe2000f8e00ff */
[----:B------:R-:W-:Y:S04]  /*5540*/  @!P1 R2UR UR4, R8 ;  /* 0x00000000080492ca */ /* 0x000fe800000e0000 */
[----:B------:R-:W-:Y:S11]  /*5550*/  @!P1 R2UR UR5, R9 ;  /* 0x00000000090592ca */ /* 0x000ff600000e0000 */
[----:B------:R-:W-:Y:S02]  /*5560*/  @!UPT UIADD3 URZ, UPT, UPT, URZ, URZ, URZ ;  /* 0x000000fffffff290 */ /* 0x000fe4000fffe0ff */
[----:B------:R2:W-:Y:S01]  /*5570*/  @!UP0 UTMALDG.3D [UR8], [UR4], desc[UR6] ;  /* 0x00000608040085b4 */ /* 0x0005e20008011000 */
[----:B------:R2:W-:Y:S01]  /*5580*/  @!P1 SYNCS.ARRIVE.TRANS64.RED.A0TR RZ, [UR21+0x38], R7 ;  /* 0x00003807ffff99a7 */ /* 0x0005e20008300415 */
[----:B------:R-:W-:Y:S01]  /*5590*/  SYNCS.ARRIVE.TRANS64.RED.A1T0 RZ, [UR37], RZ ;  /* 0x000000ffffff79a7 */ /* 0x000fe20008100425 */
[----:B------:R-:W-:Y:S05]  /*55a0*/  BRA.U UP1, `(.L_x_96) ;  /* 0xfffffff101687547 */ /* 0x000fea000b83ffff */
[----:B------:R-:W-:-:S04]  /*55b0*/  SHF.L.U32 R3, R15, 0x1f, RZ ;  /* 0x0000001f0f037819 */ /* 0x000fc800000006ff */
[----:B------:R-:W3:Y:S02]  /*55c0*/  SYNCS.PHASECHK.TRANS64.TRYWAIT P0, [UR21+0x40], R3 ;  /* 0x00004003ff0075a7 */ /* 0x000ee40008001115 */
[----:B---3--:R-:W-:Y:S05]  /*55d0*/  @!P0 BRA `(.L_x_97) ;  /* 0x0000006c00c88947 */ /* 0x008fea0003800000 */
.L_x_182:
[----:B------:R-:W4:Y:S02]  /*55e0*/  SYNCS.PHASECHK.TRANS64.TRYWAIT P0, [UR21+0x48], R3 ;  /* 0x00004803ff0075a7 */ /* 0x000f240008001115 */
[----:B----4-:R-:W-:Y:S05]  /*55f0*/  @!P0 BRA `(.L_x_98) ;  /* 0x0000006c00d88947 */ /* 0x010fea0003800000 */
.L_x_184:
[----:B------:R-:W4:Y:S02]  /*5600*/  SYNCS.PHASECHK.TRANS64.TRYWAIT P0, [UR21+0x50], R3 ;  /* 0x00005003ff0075a7 */ /* 0x000f240008001115 */
[----:B----4-:R-:W-:Y:S05]  /*5610*/  @!P0 BRA `(.L_x_99) ;  /* 0x0000006c00e88947 */ /* 0x010fea0003800000 */
.L_x_186:
[----:B---3--:R-:W-:-:S07]  /*5620*/  MOV R0, UR21 ;  /* 0x0000001500007c02 */ /* 0x008fce0008000f00 */
.L_x_100:
[----:B---3--:R-:W-:-:S04]  /*5630*/  SHF.L.U32 R3, R15, 0x1f, RZ ;  /* 0x0000001f0f037819 */ /* 0x008fc800000006ff */
[----:B------:R3:W4:Y:S03]  /*5640*/  SYNCS.PHASECHK.TRANS64.TRYWAIT P0, [R0+URZ+0x58], R3 ;  /* 0x00005803000075a7 */ /* 0x00072600080011ff */
[----:B----4-:R-:W-:Y:S05]  /*5650*/  @!P0 NANOSLEEP.SYNCS 0x989680 ;  /* 0x009896800000895d */ /* 0x010fea0003900000 */
[----:B------:R-:W4:Y:S02]  /*5660*/  @!P0 SYNCS.PHASECHK.TRANS64 P0, [R0+URZ+0x58], R3 ;  /* 0x00005803000085a7 */ /* 0x000f2400080010ff */
[----:B-12-4-:R-:W-:Y:S05]  /*5670*/  @P0 EXIT ;  /* 0x000000000000094d */ /* 0x016fea0003800000 */
[----:B------:R-:W-:Y:S05]  /*5680*/  BRA `(.L_x_100) ;  /* 0xfffffffc00e87947 */ /* 0x000fea000383ffff */
.L_x_85:
[----:B------:R-:W-:-:S06]  /*5690*/  UISETP.GE.AND UP0, UPT, UR17, 0x4, UPT ;  /* 0x000000041100788c */ /* 0x000fcc000bf06270 */
[----:B------:R-:W-:-:S13]  /*56a0*/  PLOP3.LUT P0, PT, PT, PT, UP0, 0x80, 0x8 ;  /* 0x000000000008781c */ /* 0x000fda0003f0f008 */
[----:B------:R-:W-:Y:S05]  /*56b0*/  @!P0 EXIT ;  /* 0x000000000000894d */ /* 0x000fea0003800000 */
[----:B------:R-:W-:Y:S01]  /*56c0*/  BAR.SYNC.DEFER_BLOCKING 0x6, 0xa0 ;  /* 0x0182800000007b1d */ /* 0x000fe20000010000 */
[C---:B------:R-:W-:Y:S01]  /*56d0*/  IMAD.SHL.U32 R3, R160.reuse, 0x40, RZ ;  /* 0x00000040a0037824 */ /* 0x040fe200078e00ff */
[C---:B------:R-:W-:Y:S01]  /*56e0*/  LOP3.LUT R145, R160.reuse, 0x1, RZ, 0xc0, !PT ;  /* 0x00000001a0917812 */ /* 0x040fe200078ec0ff */
[C---:B------:R-:W-:Y:S02]  /*56f0*/  IMAD.U32 R69, R160.reuse, 0x10000, RZ ;  /* 0x00010000a0457824 */ /* 0x040fe400078e00ff */
[----:B------:R-:W-:Y:S02]  /*5700*/  HFMA2 R157, -RZ, RZ, 0, 5.9604644775390625e-08 ;  /* 0x00000001ff9d7431 */ /* 0x000fe400000001ff */
[C---:B------:R-:W-:Y:S01]  /*5710*/  IMAD.SHL.U32 R144, R160.reuse, 0x8, RZ ;  /* 0x00000008a0907824 */ /* 0x040fe200078e00ff */
[----:B------:R-:W-:Y:S01]  /*5720*/  UMOV UR44, 0x400 ;  /* 0x00000400002c7882 */ /* 0x000fe20000000000 */
[----:B------:R-:W1:Y:S01]  /*5730*/  LDCU.64 UR4, c[0x0][0x890] ;  /* 0x00011200ff0477ac */ /* 0x000e620008000a00 */
[----:B------:R-:W2:Y:S01]  /*5740*/  LDC.64 R142, c[0x0][0x8b0] ;  /* 0x00022c00ff8e7b82 */ /* 0x000ea20000000a00 */
[----:B------:R-:W-:Y:S01]  /*5750*/  ISETP.NE.U32.AND P0, PT, R145, 0x1, PT ;  /* 0x000000019100780c */ /* 0x000fe20003f05070 */
[----:B------:R-:W-:Y:S01]  /*5760*/  IMAD.MOV.U32 R159, RZ, RZ, 0x2 ;  /* 0x00000002ff9f7424 */ /* 0x000fe200078e00ff */
[----:B------:R-:W-:Y:S01]  /*5770*/  ULEA UR44, UR47, UR44, 0x18 ;  /* 0x0000002c2f2c7291 */ /* 0x000fe2000f8ec0ff */
[----:B------:R-:W-:Y:S01]  /*5780*/  LOP3.LUT R7, R3, 0x1c0, RZ, 0xc0, !PT ;  /* 0x000001c003077812 */ /* 0x000fe200078ec0ff */
[----:B------:R-:W-:Y:S01]  /*5790*/  IMAD.MOV.U32 R158, RZ, RZ, 0x4 ;  /* 0x00000004ff9e7424 */ /* 0x000fe200078e00ff */
[----:B------:R-:W-:Y:S01]  /*57a0*/  LOP3.LUT R69, R69, 0x600000, RZ, 0xc0, !PT ;  /* 0x0060000045457812 */ /* 0x000fe200078ec0ff */
[----:B------:R-:W-:Y:S01]  /*57b0*/  IMAD.MOV.U32 R68, RZ, RZ, RZ ;  /* 0x000000ffff447224 */ /* 0x000fe200078e00ff */
[----:B------:R-:W3:Y:S01]  /*57c0*/  LDC.64 R140, c[0x0][0x8a8] ;  /* 0x00022a00ff8c7b82 */ /* 0x000ee20000000a00 */
[----:B------:R-:W-:Y:S01]  /*57d0*/  R2P PR, R160, 0x6 ;  /* 0x00000006a0007804 */ /* 0x000fe20000000000 */
[----:B------:R-:W-:Y:S01]  /*57e0*/  IMAD.MOV.U32 R156, RZ, RZ, RZ ;  /* 0x000000ffff9c7224 */ /* 0x000fe200078e00ff */
[----:B------:R-:W-:Y:S01]  /*57f0*/  LOP3.LUT R144, R7, 0x38, R144, 0xf8, !PT ;  /* 0x0000003807907812 */ /* 0x000fe200078ef890 */
[----:B------:R-:W-:Y:S01]  /*5800*/  IMAD.MOV.U32 R152, RZ, RZ, RZ ;  /* 0x000000ffff987224 */ /* 0x000fe200078e00ff */
[----:B------:R-:W-:Y:S01]  /*5810*/  P2R R2, PR, RZ, 0x1 ;  /* 0x00000001ff027803 */ /* 0x000fe20000000000 */
[----:B------:R-:W4:Y:S01]  /*5820*/  LDCU UR60, c[0x0][0x370] ;  /* 0x00006e00ff3c77ac */ /* 0x000f220008000800 */
[----:B------:R-:W-:Y:S01]  /*5830*/  LOP3.LUT R144, R144, 0x1e00, R3, 0xf8, !PT ;  /* 0x00001e0090907812 */ /* 0x000fe200078ef803 */
[----:B------:R-:W4:Y:S01]  /*5840*/  LDS R0, [UR44+0x100] ;  /* 0x0001002cff007984 */ /* 0x000f220008000800 */
[----:B-1----:R-:W-:Y:S01]  /*5850*/  MOV R162, UR4 ;  /* 0x0000000400a27c02 */ /* 0x002fe20008000f00 */
[----:B------:R-:W-:Y:S01]  /*5860*/  UIADD3 UR4, UPT, UPT, UR44, 0x400, URZ ;  /* 0x000004002c047890 */ /* 0x000fe2000fffe0ff */
[----:B------:R-:W-:Y:S01]  /*5870*/  IMAD.U32 R161, RZ, RZ, UR5 ;  /* 0x00000005ffa17e24 */ /* 0x000fe2000f8e00ff */
[----:B------:R-:W-:Y:S01]  /*5880*/  LOP3.LUT R160, R160, 0x60, RZ, 0xc0, !PT ;  /* 0x00000060a0a07812 */ /* 0x000fe200078ec0ff */
[----:B------:R-:W1:Y:S01]  /*5890*/  LDCU UR43, c[0x0][0xb0c] ;  /* 0x00016180ff2b77ac */ /* 0x000e620008000800 */
[----:B------:R-:W-:-:S02]  /*58a0*/  MOV R155, RZ ;  /* 0x000000ff009b7202 */ /* 0x000fc40000000f00 */
[----:B------:R-:W-:Y:S01]  /*58b0*/  SEL R159, R159, 0xfffffffe, !P1 ;  /* 0xfffffffe9f9f7807 */ /* 0x000fe20004800000 */
[----:B------:R-:W-:Y:S01]  /*58c0*/  IMAD.U32 R150, RZ, RZ, UR4 ;  /* 0x00000004ff967e24 */ /* 0x000fe2000f8e00ff */
[----:B------:R-:W-:Y:S01]  /*58d0*/  SEL R158, R158, 0xfffffffc, !P2 ;  /* 0xfffffffc9e9e7807 */ /* 0x000fe20005000000 */
[----:B------:R-:W1:Y:S01]  /*58e0*/  LDCU UR39, c[0x0][0xb30] ;  /* 0x00016600ff2777ac */ /* 0x000e620008000800 */
[----:B------:R-:W1:Y:S01]  /*58f0*/  LDCU.64 UR54, c[0x0][0x888] ;  /* 0x00011100ff3677ac */ /* 0x000e620008000a00 */
[----:B------:R-:W1:Y:S01]  /*5900*/  LDCU.64 UR40, c[0x0][0xb28] ;  /* 0x00016500ff2877ac */ /* 0x000e620008000a00 */
[----:B------:R-:W1:Y:S01]  /*5910*/  LDCU.128 UR56, c[0x0][0xb10] ;  /* 0x00016200ff3877ac */ /* 0x000e620008000c00 */
[----:B------:R-:W1:Y:S01]  /*5920*/  LDCU UR53, c[0x0][0x374] ;  /* 0x00006e80ff3577ac */ /* 0x000e620008000800 */
[----:B------:R-:W-:Y:S01]  /*5930*/  UMOV UR52, URZ ;  /* 0x000000ff00347c82 */ /* 0x000fe20008000000 */
[----:B------:R-:W-:Y:S01]  /*5940*/  UMOV UR46, URZ ;  /* 0x000000ff002e7c82 */ /* 0x000fe20008000000 */
[----:B-1234-:R-:W-:-:S07]  /*5950*/  IMAD.IADD R69, R0, 0x1, R69 ;  /* 0x0000000100457824 */ /* 0x01efce00078e0245 */
.L_x_144:
[C---:B------:R-:W-:Y:S02]  /*5960*/  LEA R3, R152.reuse, UR44, 0x3 ;  /* 0x0000002c98037c11 */ /* 0x040fe4000f8e18ff */
[----:B------:R-:W-:Y:S02]  /*5970*/  SHF.L.U32 R0, R155, 0x1f, RZ ;  /* 0x0000001f9b007819 */ /* 0x000fe400000006ff */
[----:B-1----:R-:W-:Y:S02]  /*5980*/  LEA R5, R152, UR44, 0x4 ;  /* 0x0000002c98057c11 */ /* 0x002fe4000f8e20ff */
[----:B------:R-:W1:Y:S02]  /*5990*/  SYNCS.PHASECHK.TRANS64.TRYWAIT P0, [R3+URZ+0x70], R0 ;  /* 0x00007000030075a7 */ /* 0x000e6400080011ff */
[----:B-1----:R-:W-:Y:S05]  /*59a0*/  @!P0 BRA `(.L_x_101) ;  /* 0x0000006c001c8947 */ /* 0x002fea0003800000 */
.L_x_187:
[----:B------:R-:W2:Y:S01]  /*59b0*/  LDS.128 R4, [R5+0xe0] ;  /* 0x0000e00005047984 */ /* 0x000ea20000000c00 */
        /* <DEDUP_REMOVED lines=10> */
[----:B------:R-:W-:Y:S01]  /*5a60*/  PLOP3.LUT P0, PT, PT, PT, UP1, 0x80, 0x8 ;  /* 0x000000000008781c */ /* 0x000fe20003f0f018 */
[----:B------:R-:W-:Y:S11]  /*5a70*/  UP2UR UR62, UPR, URZ, 0x2 ;  /* 0x00000002ff3e7883 */ /* 0x000ff60008000000 */
[----:B------:R-:W-:Y:S01]  /*5a80*/  @!UPT UIADD3 URZ, UPT, UPT, URZ, URZ, URZ ;  /* 0x000000fffffff290 */ /* 0x000fe2000fffe0ff */
[----:B-1----:R-:W-:Y:S02]  /*5a90*/  @P0 SHF.R.U32.HI R0, RZ, 0x10, R5 ;  /* 0x00000010ff000819 */ /* 0x002fe40000011605 */
        /* <DEDUP_REMOVED lines=12> */
[----:B------:R-:W2:Y:S01]  /*5b60*/  LDCU UR12, c[0x0][0xb20] ;  /* 0x00016400ff0c77ac */ /* 0x000ea20008000800 */
[----:B------:R-:W-:Y:S02]  /*5b70*/  UIMAD.WIDE.U32 UR4, UR53, UR59, URZ ;  /* 0x0000003b350472a5 */ /* 0x000fe4000f8e00ff */
[----:B------:R-:W-:Y:S02]  /*5b80*/  UIMAD.WIDE.U32 UR6, UR60, UR56, URZ ;  /* 0x000000383c0672a5 */ /* 0x000fe4000f8e00ff */
[----:B------:R-:W-:Y:S02]  /*5b90*/  UISETP.NE.AND UP0, UPT, UR58, 0x1, UPT ;  /* 0x000000013a00788c */ /* 0x000fe4000bf05270 */
[----:B------:R-:W-:Y:S02]  /*5ba0*/  UIMAD.WIDE.U32 UR8, UR37, UR59, URZ ;  /* 0x0000003b250872a5 */ /* 0x000fe4000f8e00ff */
[----:B------:R-:W-:Y:S02]  /*5bb0*/  UIMAD.WIDE.U32 UR10, UR38, UR56, URZ ;  /* 0x00000038260a72a5 */ /* 0x000fe4000f8e00ff */
[----:B------:R-:W-:Y:S02]  /*5bc0*/  UISETP.NE.AND UP1, UPT, UR43, 0x1, UPT ;  /* 0x000000012b00788c */ /* 0x000fe4000bf25270 */
[----:B------:R-:W-:Y:S01]  /*5bd0*/  UISETP.NE.AND UP2, UPT, UR42, 0x1, UPT ;  /* 0x000000012a00788c */ /* 0x000fe2000bf45270 */
[----:B------:R-:W-:Y:S02]  /*5be0*/  UMOV UR4, UR5 ;  /* 0x0000000500047c82 */ /* 0x000fe40008000000 */
[----:B--2---:R-:W-:Y:S03]  /*5bf0*/  USHF.R.U32.HI UR5, URZ, UR12, UR4 ;  /* 0x0000000cff057299 */ /* 0x004fe60008011604 */
[----:B------:R-:W-:Y:S02]  /*5c00*/  UMOV UR4, UR7 ;  /* 0x0000000700047c82 */ /* 0x000fe40008000000 */
[----:B------:R-:W-:Y:S02]  /*5c10*/  USHF.R.U32.HI UR7, URZ, UR57, UR4 ;  /* 0x00000039ff077299 */ /* 0x000fe40008011604 */
[----:B------:R-:W-:Y:S02]  /*5c20*/  USEL UR4, UR53, UR5, !UP0 ;  /* 0x0000000535047287 */ /* 0x000fe4000c000000 */
[----:B------:R-:W-:Y:S01]  /*5c30*/  USEL UR7, UR60, UR7, !UP1 ;  /* 0x000000073c077287 */ /* 0x000fe2000c800000 */
[----:B------:R-:W-:Y:S01]  /*5c40*/  UMOV UR5, UR9 ;  /* 0x0000000900057c82 */ /* 0x000fe20008000000 */
[----:B------:R-:W-:Y:S02]  /*5c50*/  UIMAD.WIDE.U32 UR8, UR4, UR40, URZ ;  /* 0x00000028040872a5 */ /* 0x000fe4000f8e00ff */
[----:B------:R-:W-:Y:S03]  /*5c60*/  USHF.R.U32.HI UR6, URZ, UR12, UR5 ;  /* 0x0000000cff067299 */ /* 0x000fe60008011605 */
[----:B------:R-:W-:Y:S01]  /*5c70*/  UMOV UR5, UR11 ;  /* 0x0000000b00057c82 */ /* 0x000fe20008000000 */
[----:B------:R-:W-:Y:S02]  /*5c80*/  UIMAD.WIDE.U32 UR10, UR7, UR40, URZ ;  /* 0x00000028070a72a5 */ /* 0x000fe4000f8e00ff */
[----:B------:R-:W-:Y:S02]  /*5c90*/  USHF.R.U32.HI UR12, URZ, UR57, UR5 ;  /* 0x00000039ff0c7299 */ /* 0x000fe40008011605 */
[----:B------:R-:W-:Y:S01]  /*5ca0*/  USEL UR6, UR37, UR6, !UP0 ;  /* 0x0000000625067287 */ /* 0x000fe2000c000000 */
[----:B------:R-:W-:Y:S02]  /*5cb0*/  UMOV UR5, UR9 ;  /* 0x0000000900057c82 */ /* 0x000fe40008000000 */
[----:B------:R-:W-:Y:S01]  /*5cc0*/  UMOV UR10, UR11 ;  /* 0x0000000b000a7c82 */ /* 0x000fe20008000000 */
[----:B------:R-:W-:Y:S02]  /*5cd0*/  @UP2 USHF.R.U32.HI UR4, URZ, UR41, UR5 ;  /* 0x00000029ff042299 */ /* 0x000fe40008011605 */
[----:B------:R-:W-:Y:S02]  /*5ce0*/  @UP2 USHF.R.U32.HI UR7, URZ, UR41, UR10 ;  /* 0x00000029ff072299 */ /* 0x000fe4000801160a */
[----:B------:R-:W-:Y:S02]  /*5cf0*/  UIMAD UR4, UR42, UR4, URZ ;  /* 0x000000042a0472a4 */ /* 0x000fe4000f8e02ff */
        /* <DEDUP_REMOVED lines=8> */
[----:B------:R-:W-:Y:S02]  /*5d80*/  USEL UR11, UR6, UR4, !UP2 ;  /* 0x00000004060b7287 */ /* 0x000fe4000d000000 */
[----:B------:R-:W-:Y:S02]  /*5d90*/  UIADD3 UR8, UPT, UPT, -UR5, URZ, URZ ;  /* 0x000000ff05087290 */ /* 0x000fe4000fffe1ff */
[----:B------:R-:W-:Y:S01]  /*5da0*/  UIADD3 UR10, UPT, UPT, -UR11, URZ, URZ ;  /* 0x000000ff0b0a7290 */ /* 0x000fe2000fffe1ff */
[----:B------:R-:W-:Y:S01]  /*5db0*/  @!UP0 UMOV UR4, UR9 ;  /* 0x0000000900048c82 */ /* 0x000fe20008000000 */
[----:B------:R-:W-:Y:S02]  /*5dc0*/  UIADD3 UR9, UPT, UPT, -UR6, URZ, URZ ;  /* 0x000000ff06097290 */ /* 0x000fe4000fffe1ff */
[----:B------:R-:W-:Y:S02]  /*5dd0*/  @!UP0 USHF.R.U32.HI UR4, URZ, UR41, UR4 ;  /* 0x00000029ff048299 */ /* 0x000fe40008011604 */
[----:B------:R-:W-:Y:S02]  /*5de0*/  UIMAD UR10, UR42, UR10, UR6 ;  /* 0x0000000a2a0a72a4 */ /* 0x000fe4000f8e0206 */
[----:B------:R-:W-:Y:S04]  /*5df0*/  @!UP0 USEL UR4, UR5, UR4, !UP2 ;  /* 0x0000000405048287 */ /* 0x000fe8000d000000 */
[----:B------:R-:W-:Y:S02]  /*5e00*/  @!UP0 UIMAD UR10, UR7, UR10, UR4 ;  /* 0x0000000a070a82a4 */ /* 0x000fe4000f8e0204 */
[----:B------:R-:W-:Y:S02]  /*5e10*/  @!UP0 UIADD3 UR11, UPT, UPT, UR11, -UR4, URZ ;  /* 0x800000040b0b8290 */ /* 0x000fe4000fffe0ff */
[----:B------:R-:W-:Y:S02]  /*5e20*/  UIMAD UR7, UR43, UR8, UR38 ;  /* 0x000000082b0772a4 */ /* 0x000fe4000f8e0226 */
[----:B------:R-:W-:Y:S02]  /*5e30*/  @!UP0 UIMAD UR6, UR11, UR42, UR5 ;  /* 0x0000002a0b0682a4 */ /* 0x000fe4000f8e0205 */
[----:B------:R-:W-:Y:S01]  /*5e40*/  UIMAD UR4, UR58, UR9, UR37 ;  /* 0x000000093a0472a4 */ /* 0x000fe2000f8e0225 */
[----:B------:R-:W-:Y:S02]  /*5e50*/  @!UP0 UMOV UR5, UR10 ;  /* 0x0000000a00058c82 */ /* 0x000fe40008000000 */
[----:B------:R-:W-:Y:S02]  /*5e60*/  UIMAD UR38, UR5, UR43, UR7 ;  /* 0x0000002b052672a4 */ /* 0x000fe4000f8e0207 */
[----:B------:R-:W-:Y:S11]  /*5e70*/  UIMAD UR37, UR6, UR58, UR4 ;  /* 0x0000003a062572a4 */ /* 0x000ff6000f8e0204 */
[----:B------:R-:W-:Y:S01]  /*5e80*/  @!UPT UIADD3 URZ, UPT, UPT, URZ, URZ, URZ ;  /* 0x000000fffffff290 */ /* 0x000fe2000fffe0ff */
.L_x_102:
[----:B------:R-:W-:Y:S01]  /*5e90*/  UISETP.NE.AND UP0, UPT, UR39, 0x1, UPT ;  /* 0x000000012700788c */ /* 0x000fe2000bf05270 */
[----:B------:R-:W-:Y:S01]  /*5ea0*/  LOP3.LUT P0, RZ, R150, 0x3f0, RZ, 0xc0, !PT ;  /* 0x000003f096ff7812 */ /* 0x000fe2000780c0ff */
[----:B------:R-:W-:Y:S01]  /*5eb0*/  USHF.L.U32 UR50, UR16, 0x7, URZ ;  /* 0x0000000710327899 */ /* 0x000fe200080006ff */
[----:B------:R-:W-:Y:S01]  /*5ec0*/  BSSY.RECONVERGENT B6, `(.L_x_103) ;  /* 0x0000034000067945 */ /* 0x000fe20003800200 */
[----:B------:R-:W-:Y:S01]  /*5ed0*/  USHF.L.U32 UR49, UR20, 0x8, URZ ;  /* 0x0000000814317899 */ /* 0x000fe200080006ff */
[----:B------:R-:W-:Y:S06]  /*5ee0*/  IADD3 R152, PT, PT, R152, 0x1, RZ ;  /* 0x0000000198987810 */ /* 0x000fec0007ffe0ff */
[----:B------:R-:W2:Y:S01]  /*5ef0*/  @!UP0 LDCU.128 UR12, c[0x0][0xb10] ;  /* 0x00016200ff0c87ac */ /* 0x000ea20008000c00 */
[----:B------:R-:W3:Y:S01]  /*5f00*/  @!UP0 LDCU UR5, c[0x0][0xb0c] ;  /* 0x00016180ff0587ac */ /* 0x000ee20008000800 */
[----:B------:R-:W4:Y:S01]  /*5f10*/  @!UP0 LDCU UR10, c[0x0][0xb20] ;  /* 0x00016400ff0a87ac */ /* 0x000f220008000800 */
[----:B--2---:R-:W-:Y:S02]  /*5f20*/  UIMAD.WIDE.U32 UR8, UR38, UR12, URZ ;  /* 0x0000000c260872a5 */ /* 0x004fe4000f8e00ff */
[----:B------:R-:W-:Y:S02]  /*5f30*/  UIMAD.WIDE.U32 UR6, UR37, UR15, URZ ;  /* 0x0000000f250672a5 */ /* 0x000fe4000f8e00ff */
[----:B------:R-:W-:Y:S03]  /*5f40*/  @!UP0 UISETP.NE.AND UP1, UPT, UR14, 0x1, UPT ;  /* 0x000000010e00888c */ /* 0x000fe6000bf25270 */
[----:B------:R-:W-:Y:S01]  /*5f50*/  @!UP0 UMOV UR4, UR9 ;  /* 0x0000000900048c82 */ /* 0x000fe20008000000 */
[----:B---3--:R-:W-:Y:S02]  /*5f60*/  @!UP0 UISETP.NE.AND UP2, UPT, UR5, 0x1, UPT ;  /* 0x000000010500888c */ /* 0x008fe4000bf45270 */
[----:B------:R-:W-:Y:S01]  /*5f70*/  @!UP0 USHF.R.U32.HI UR4, URZ, UR13, UR4 ;  /* 0x0000000dff048299 */ /* 0x000fe20008011604 */
[----:B------:R-:W-:Y:S02]  /*5f80*/  @!UP0 UMOV UR6, UR7 ;  /* 0x0000000700068c82 */ /* 0x000fe40008000000 */
[----:B----4-:R-:W-:Y:S02]  /*5f90*/  @!UP0 USHF.R.U32.HI UR6, URZ, UR10, UR6 ;  /* 0x0000000aff068299 */ /* 0x010fe40008011606 */
[----:B------:R-:W-:Y:S02]  /*5fa0*/  @!UP0 USEL UR7, UR38, UR4, !UP2 ;  /* 0x0000000426078287 */ /* 0x000fe4000d000000 */
[----:B------:R-:W-:Y:S04]  /*5fb0*/  @!UP0 USEL UR6, UR37, UR6, !UP1 ;  /* 0x0000000625068287 */ /* 0x000fe8000c800000 */
[----:B------:R-:W-:Y:S02]  /*5fc0*/  @!UP0 UIADD3 UR4, UPT, UPT, -UR7, UR6, URZ ;  /* 0x0000000607048290 */ /* 0x000fe4000fffe1ff */
[----:B------:R-:W-:Y:S02]  /*5fd0*/  @!UP0 UIADD3 UR6, UPT, UPT, UR7, -UR6, URZ ;  /* 0x8000000607068290 */ /* 0x000fe4000fffe0ff */
[----:B------:R-:W-:Y:S02]  /*5fe0*/  @!UP0 UIMAD UR38, UR4, UR5, UR38 ;  /* 0x00000005042682a4 */ /* 0x000fe4000f8e0226 */
[----:B------:R-:W-:Y:S01]  /*5ff0*/  @!UP0 UIMAD UR37, UR6, UR14, UR37 ;  /* 0x0000000e062582a4 */ /* 0x000fe2000f8e0225 */
[----:B------:R-:W-:Y:S11]  /*6000*/  @!P0 BRA `(.L_x_104) ;  /* 0x00000000007c8947 */ /* 0x000ff60003800000 */
[----:B------:R-:W2:Y:S01]  /*6010*/  LDCU.64 UR8, c[0x4][0x80] ;  /* 0x01001000ff0877ac */ /* 0x000ea20008000a00 */
[----:B------:R-:W-:Y:S01]  /*6020*/  MOV R2, 0x0 ;  /* 0x0000000000027802 */ /* 0x000fe20000000f00 */
[----:B------:R-:W-:Y:S02]  /*6030*/  HFMA2 R12, -RZ, RZ, 0, 5.9604644775390625e-08 ;  /* 0x00000001ff0c7431 */ /* 0x000fe400000001ff */
[----:B------:R-:W-:Y:S01]  /*6040*/  IMAD.MOV.U32 R8, RZ, RZ, 0x70 ;  /* 0x00000070ff087424 */ /* 0x000fe200078e00ff */
[----:B------:R3:W4:Y:S01]  /*6050*/  LDC.64 R14, c[0x4][R2] ;  /* 0x01000000020e7b82 */ /* 0x0007220000000a00 */
[----:B------:R-:W1:Y:S01]  /*6060*/  LDCU.64 UR6, c[0x4][0x88] ;  /* 0x01001100ff0677ac */ /* 0x000e620008000a00 */
[----:B------:R-:W-:Y:S01]  /*6070*/  IMAD.MOV.U32 R13, RZ, RZ, RZ ;  /* 0x000000ffff0d7224 */ /* 0x000fe200078e00ff */
[----:B------:R-:W1:Y:S01]  /*6080*/  LDCU.64 UR4, c[0x4][0x8] ;  /* 0x01000100ff0477ac */ /* 0x000e620008000a00 */
[----:B--2---:R-:W-:Y:S01]  /*6090*/  MOV R5, UR9 ;  /* 0x0000000900057c02 */ /* 0x004fe20008000f00 */
[----:B------:R-:W-:Y:S01]  /*60a0*/  IMAD.U32 R4, RZ, RZ, UR8 ;  /* 0x00000008ff047e24 */ /* 0x000fe2000f8e00ff */
[----:B-1----:R-:W-:Y:S01]  /*60b0*/  MOV R7, UR7 ;  /* 0x0000000700077c02 */ /* 0x002fe20008000f00 */
[----:B------:R-:W-:Y:S01]  /*60c0*/  IMAD.U32 R6, RZ, RZ, UR6 ;  /* 0x00000006ff067e24 */ /* 0x000fe2000f8e00ff */
[----:B------:R-:W-:Y:S01]  /*60d0*/  MOV R11, UR5 ;  /* 0x00000005000b7c02 */ /* 0x000fe20008000f00 */
[----:B------:R-:W-:Y:S02]  /*60e0*/  IMAD.U32 R10, RZ, RZ, UR4 ;  /* 0x00000004ff0a7e24 */ /* 0x000fe4000f8e00ff */
[----:B------:R-:W-:Y:S07]  /*60f0*/  LEPC R20, `(.L_x_105) ;  /* 0x000000001014794e */ /* 0x000fee0000000000 */
[----:B---345:R-:W-:Y:S05]  /*6100*/  CALL.ABS.NOINC R14 ;  /* 0x000000000e007343 */ /* 0x038fea0003c00000 */
.L_x_105:
[----:B------:R-:W1:Y:S01]  /*6110*/  LDCU.64 UR8, c[0x4][0x80] ;  /* 0x01001000ff0877ac */ /* 0x000e620008000a00 */
[----:B------:R-:W2:Y:S01]  /*6120*/  LDC.64 R2, c[0x4][R2] ;  /* 0x0100000002027b82 */ /* 0x000ea20000000a00 */
[----:B------:R-:W-:Y:S02]  /*6130*/  HFMA2 R12, -RZ, RZ, 0, 5.9604644775390625e-08 ;  /* 0x00000001ff0c7431 */ /* 0x000fe400000001ff */
[----:B------:R-:W-:Y:S02]  /*6140*/  IMAD.MOV.U32 R8, RZ, RZ, 0x70 ;  /* 0x00000070ff087424 */ /* 0x000fe400078e00ff */
[----:B------:R-:W-:Y:S01]  /*6150*/  IMAD.MOV.U32 R13, RZ, RZ, RZ ;  /* 0x000000ffff0d7224 */ /* 0x000fe200078e00ff */
[----:B------:R-:W3:Y:S01]  /*6160*/  LDCU.64 UR6, c[0x4][0x88] ;  /* 0x01001100ff0677ac */ /* 0x000ee20008000a00 */
[----:B------:R-:W4:Y:S01]  /*6170*/  LDCU.64 UR4, c[0x4][0x8] ;  /* 0x01000100ff0477ac */ /* 0x000f220008000a00 */
[----:B-1----:R-:W-:Y:S02]  /*6180*/  MOV R4, UR8 ;  /* 0x0000000800047c02 */ /* 0x002fe40008000f00 */
[----:B------:R-:W-:Y:S02]  /*6190*/  MOV R5, UR9 ;  /* 0x0000000900057c02 */ /* 0x000fe40008000f00 */
[----:B---3--:R-:W-:Y:S01]  /*61a0*/  MOV R7, UR7 ;  /* 0x0000000700077c02 */ /* 0x008fe20008000f00 */
[----:B------:R-:W-:Y:S01]  /*61b0*/  IMAD.U32 R6, RZ, RZ, UR6 ;  /* 0x00000006ff067e24 */ /* 0x000fe2000f8e00ff */
[----:B----4-:R-:W-:Y:S01]  /*61c0*/  MOV R11, UR5 ;  /* 0x00000005000b7c02 */ /* 0x010fe20008000f00 */
[----:B------:R-:W-:Y:S02]  /*61d0*/  IMAD.U32 R10, RZ, RZ, UR4 ;  /* 0x00000004ff0a7e24 */ /* 0x000fe4000f8e00ff */
[----:B------:R-:W-:Y:S07]  /*61e0*/  LEPC R20, `(.L_x_104) ;  /* 0x000000001014794e */ /* 0x000fee0000000000 */
[----:B--2---:R-:W-:Y:S05]  /*61f0*/  CALL.ABS.NOINC R2 ;  /* 0x0000000002007343 */ /* 0x004fea0003c00000 */
.L_x_104:
[----:B------:R-:W-:Y:S05]  /*6200*/  BSYNC.RECONVERGENT B6 ;  /* 0x0000000000067941 */ /* 0x000fea0003800200 */
.L_x_103:
[----:B------:R-:W-:Y:S02]  /*6210*/  R2UR UR6, R149 ;  /* 0x00000000950672ca */ /* 0x000fe400000e0000 */
[----:B------:R-:W-:Y:S02]  /*6220*/  R2UR UR5, R162 ;  /* 0x00000000a20572ca */ /* 0x000fe400000e0000 */
[----:B------:R-:W-:Y:S02]  /*6230*/  R2UR UR4, R161 ;  /* 0x00000000a10472ca */ /* 0x000fe400000e0000 */
[----:B------:R-:W-:Y:S02]  /*6240*/  ISETP.NE.U32.AND P4, PT, R142, RZ, PT ;  /* 0x000000ff8e00720c */ /* 0x000fe40003f85070 */
[----:B------:R-:W-:Y:S02]  /*6250*/  ISETP.NE.U32.AND P2, PT, RZ, UR54, PT ;  /* 0x00000036ff007c0c */ /* 0x000fe4000bf45070 */
[----:B------:R-:W-:Y:S02]  /*6260*/  ISETP.NE.AND.EX P4, PT, R143, RZ, PT, P4 ;  /* 0x000000ff8f00720c */ /* 0x000fe40003f85340 */
[----:B------:R-:W-:Y:S01]  /*6270*/  ISETP.NE.AND.EX P2, PT, RZ, UR55, PT, P2 ;  /* 0x00000037ff007c0c */ /* 0x000fe2000bf45320 */
[----:B------:R-:W-:Y:S02]  /*6280*/  UISETP.NE.AND UP2, UPT, UR6, URZ, UPT ;  /* 0x000000ff0600728c */ /* 0x000fe4000bf45270 */
[----:B------:R-:W-:Y:S04]  /*6290*/  UISETP.NE.U32.AND UP0, UPT, UR5, URZ, UPT ;  /* 0x000000ff0500728c */ /* 0x000fe8000bf05070 */
[----:B------:R-:W-:Y:S01]  /*62a0*/  UISETP.NE.AND.EX UP1, UPT, UR4, URZ, UPT, UP0 ;  /* 0x000000ff0400728c */ /* 0x000fe2000bf25300 */
[----:B------:R-:W-:Y:S01]  /*62b0*/  PLOP3.LUT P1, PT, PT, PT, UP2, 0x80, 0x8 ;  /* 0x000000000008781c */ /* 0x000fe20003f2f028 */
[----:B------:R-:W-:Y:S03]  /*62c0*/  UPLOP3.LUT UP0, UPT, UPT, UPT, UPT, 0x40, 0x4 ;  /* 0x000000000004789c */ /* 0x000fe60003f0e870 */
[----:B------:R-:W-:Y:S06]  /*62d0*/  @UP2 UPLOP3.LUT UP0, UPT, UPT, UPT, UP1, 0x80, 0x8 ;  /* 0x000000000008289c */ /* 0x000fec0003f0f010 */
[----:B------:R-:W-:Y:S01]  /*62e0*/  PLOP3.LUT P0, PT, PT, PT, UP0, 0x80, 0x8 ;  /* 0x000000000008781c */ /* 0x000fe20003f0f008 */
[----:B------:R-:W-:Y:S01]  /*62f0*/  @!UPT UIADD3 URZ, UPT, UPT, URZ, URZ, URZ ;  /* 0x000000fffffff290 */ /* 0x000fe2000fffe0ff */
[----:B------:R-:W-:Y:S11]  /*6300*/  BRA.U !UP1, `(.L_x_106) ;  /* 0x0000000109407547 */ /* 0x000ff6000b800000 */
[----:B------:R-:W-:Y:S01]  /*6310*/  UISETP.NE.U32.AND UP0, UPT, UR54, URZ, UPT ;  /* 0x000000ff3600728c */ /* 0x000fe2000bf05070 */
[----:B------:R-:W-:Y:S01]  /*6320*/  R2UR UR6, R162 ;  /* 0x00000000a20672ca */ /* 0x000fe200000e0000 */
[----:B------:R-:W2:Y:S01]  /*6330*/  LDCU.64 UR8, c[0x0][0x358] ;  /* 0x00006b00ff0877ac */ /* 0x000ea20008000a00 */
[----:B------:R-:W-:Y:S02]  /*6340*/  HFMA2 R146, -RZ, RZ, 0, 5.9604644775390625e-08 ;  /* 0x00000001ff927431 */ /* 0x000fe400000001ff */
[----:B-1----:R-:W-:Y:S01]  /*6350*/  IMAD.MOV.U32 R0, RZ, RZ, 0x1 ;  /* 0x00000001ff007424 */ /* 0x002fe200078e00ff */
[----:B------:R-:W-:Y:S06]  /*6360*/  UISETP.NE.AND.EX UP0, UPT, UR55, URZ, UPT, UP0 ;  /* 0x000000ff3700728c */ /* 0x000fec000bf05300 */
[----:B------:R-:W-:Y:S05]  /*6370*/  PLOP3.LUT P3, PT, PT, PT, UP0, 0x80, 0x8 ;  /* 0x000000000008781c */ /* 0x000fea0003f6f008 */
[----:B------:R-:W1:Y:S01]  /*6380*/  @UP0 LDCU.64 UR4, c[0x0][0x888] ;  /* 0x00011100ff0407ac */ /* 0x000e620008000a00 */
[----:B------:R-:W-:Y:S07]  /*6390*/  @UP0 UIMAD UR6, UR36, UR6, URZ ;  /* 0x00000006240602a4 */ /* 0x000fee000f8e02ff */
[----:B------:R-:W-:Y:S01]  /*63a0*/  @!P3 PRMT R146, R0, 0x7610, R146 ;  /* 0x000076100092b816 */ /* 0x000fe20000000092 */
[----:B-1----:R-:W-:Y:S06]  /*63b0*/  @UP0 UIMAD.WIDE UR4, UR6, 0x4, UR4 ;  /* 0x00000004060408a5 */ /* 0x002fec000f8e0204 */
[----:B------:R-:W-:Y:S02]  /*63c0*/  IMAD.U32 R2, RZ, RZ, UR4 ;  /* 0x00000004ff027e24 */ /* 0x000fe4000f8e00ff */
[----:B------:R-:W-:Y:S03]  /*63d0*/  IMAD.U32 R3, RZ, RZ, UR5 ;  /* 0x00000005ff037e24 */ /* 0x000fe6000f8e00ff */
[----:B------:R-:W1:Y:S02]  /*63e0*/  @!UP0 LDCU UR4, c[0x0][0x880] ;  /* 0x00011000ff0487ac */ /* 0x000e640008000800 */
[----:B--2--5:R2:W5:Y:S02]  /*63f0*/  @P3 LDG.E R73, desc[UR8][R2.64] ;  /* 0x0000000802493981 */ /* 0x024564000c1e1900 */
[----:B-12---:R-:W-:Y:S02]  /*6400*/  @!P3 MOV R73, UR4 ;  /* 0x000000040049bc02 */ /* 0x006fe40008000f00 */
.L_x_106:
[----:B------:R-:W-:Y:S05]  /*6410*/  @!P4 BRA `(.L_x_107) ;  /* 0x000000000024c947 */ /* 0x000fea0003800000 */
[----:B------:R-:W-:Y:S01]  /*6420*/  ISETP.NE.U32.AND P3, PT, R140, RZ, PT ;  /* 0x000000ff8c00720c */ /* 0x000fe20003f65070 */
[----:B------:R-:W2:Y:S03]  /*6430*/  LDCU.64 UR4, c[0x0][0x358] ;  /* 0x00006b00ff0477ac */ /* 0x000ea60008000a00 */
[----:B------:R-:W-:Y:S11]  /*6440*/  ISETP.NE.AND.EX P3, PT, R141, RZ, PT, P3 ;  /* 0x000000ff8d00720c */ /* 0x000ff60003f65330 */
[----:B------:R-:W-:Y:S02]  /*6450*/  @!UPT UIADD3 URZ, UPT, UPT, URZ, URZ, URZ ;  /* 0x000000fffffff290 */ /* 0x000fe4000fffe0ff */
[----:B------:R-:W3:Y:S01]  /*6460*/  @P3 LDC.64 R2, c[0x0][0x8a8] ;  /* 0x00022a00ff023b82 */ /* 0x000ee20000000a00 */
[----:B-1----:R-:W-:Y:S04]  /*6470*/  @P3 IMAD R0, R142, UR36, RZ ;  /* 0x000000248e003c24 */ /* 0x002fe8000f8e02ff */
[----:B---3--:R-:W-:Y:S05]  /*6480*/  @P3 IMAD.WIDE R2, R0, 0x4, R2 ;  /* 0x0000000400023825 */ /* 0x008fea00078e0202 */
[----:B--2--5:R2:W5:Y:S02]  /*6490*/  @P3 LDG.E R70, desc[UR4][R2.64] ;  /* 0x0000000402463981 */ /* 0x024564000c1e1900 */
[----:B--2---:R-:W3:Y:S02]  /*64a0*/  @!P3 LDC R70, c[0x0][0x8a0] ;  /* 0x00022800ff46bb82 */ /* 0x004ee40000000800 */
.L_x_107:
[----:B-----5:R-:W-:Y:S01]  /*64b0*/  FSETP.NEU.AND P3, PT, R73, RZ, PT ;  /* 0x000000ff4900720b */ /* 0x020fe20003f6d000 */
[----:B------:R-:W-:Y:S01]  /*64c0*/  IMAD.SHL.U32 R165, R144, 0x2, RZ ;  /* 0x0000000290a57824 */ /* 0x000fe200078e00ff */
[----:B------:R-:W-:Y:S01]  /*64d0*/  SEL R5, RZ, 0xffffffff, P2 ;  /* 0xffffffffff057807 */ /* 0x000fe20001000000 */
[----:B------:R-:W-:Y:S01]  /*64e0*/  IMAD.SHL.U32 R79, R158, 0x10, RZ ;  /* 0x000000109e4f7824 */ /* 0x000fe200078e00ff */
[----:B------:R-:W-:Y:S01]  /*64f0*/  @P1 LOP3.LUT P2, RZ, R146, 0xff, RZ, 0xc0, !PT ;  /* 0x000000ff92ff1812 */ /* 0x000fe2000784c0ff */
[----:B------:R-:W-:Y:S01]  /*6500*/  VIADD R108, R165, UR44 ;  /* 0x0000002ca56c7c36 */ /* 0x000fe20008000000 */
[----:B-1----:R-:W-:Y:S01]  /*6510*/  @P1 SEL R0, RZ, 0xffffffff, P3 ;  /* 0xffffffffff001807 */ /* 0x002fe20001800000 */
[----:B------:R-:W-:Y:S01]  /*6520*/  IMAD.SHL.U32 R85, R159, 0x10, RZ ;  /* 0x000000109f557824 */ /* 0x000fe200078e00ff */
[----:B------:R-:W-:Y:S01]  /*6530*/  LOP3.LUT R157, R157, 0x1, RZ, 0x3c, !PT ;  /* 0x000000019d9d7812 */ /* 0x000fe200078e3cff */
[----:B------:R-:W-:Y:S01]  /*6540*/  IMAD.IADD R154, R108, 0x1, R79 ;  /* 0x000000016c9a7824 */ /* 0x000fe200078e024f */
[----:B------:R-:W-:Y:S01]  /*6550*/  @P0 SEL R0, R5, R0, !P2 ;  /* 0x0000000005000207 */ /* 0x000fe20005000000 */
[----:B------:R-:W-:Y:S01]  /*6560*/  BSSY B1, `(.L_x_108) ;  /* 0x000004f000017945 */ /* 0x000fe20003800000 */
[----:B------:R-:W-:Y:S01]  /*6570*/  LEA R166, R68, UR44, 0x3 ;  /* 0x0000002c44a67c11 */ /* 0x000fe2000f8e18ff */
[----:B------:R-:W-:Y:S01]  /*6580*/  IMAD.MOV.U32 R84, RZ, RZ, 0x1 ;  /* 0x00000001ff547424 */ /* 0x000fe200078e00ff */
[----:B------:R-:W-:Y:S01]  /*6590*/  @P1 LOP3.LUT R0, R0, 0x1, RZ, 0xc0, !PT ;  /* 0x0000000100001812 */ /* 0x000fe200078ec0ff */
[----:B------:R-:W-:Y:S01]  /*65a0*/  IMAD R71, R68, 0x100, R69 ;  /* 0x0000010044477824 */ /* 0x000fe200078e0245 */
[----:B------:R-:W-:Y:S01]  /*65b0*/  SHF.L.U32 R3, R156, 0x1f, RZ ;  /* 0x0000001f9c037819 */ /* 0x000fe200000006ff */
[----:B------:R-:W-:Y:S01]  /*65c0*/  IMAD.MOV.U32 R78, RZ, RZ, RZ ;  /* 0x000000ffff4e7224 */ /* 0x000fe200078e00ff */
[----:B------:R-:W-:Y:S02]  /*65d0*/  ISETP.NE.U32.OR P6, PT, R0, 0x1, !P1 ;  /* 0x000000010000780c */ /* 0x000fe40004fc5470 */
[----:B------:R-:W-:Y:S02]  /*65e0*/  CS2R R138, SRZ ;  /* 0x00000000008a7805 */ /* 0x000fe4000001ff00 */
[----:B------:R-:W-:Y:S02]  /*65f0*/  PLOP3.LUT P2, PT, PT, PT, UP1, 0x80, 0x8 ;  /* 0x000000000008781c */ /* 0x000fe40003f4f018 */
[----:B------:R-:W-:Y:S02]  /*6600*/  CS2R R136, SRZ ;  /* 0x0000000000887805 */ /* 0x000fe4000001ff00 */
[----:B------:R-:W-:Y:S02]  /*6610*/  LOP3.LUT P4, R151, R146, 0xff, RZ, 0xc0, !PT ;  /* 0x000000ff92977812 */ /* 0x000fe4000788c0ff */
[----:B------:R-:W-:Y:S02]  /*6620*/  CS2R R130, SRZ ;  /* 0x0000000000827805 */ /* 0x000fe4000001ff00 */
[----:B------:R-:W-:Y:S02]  /*6630*/  SEL R0, RZ, 0xffffffff, P3 ;  /* 0xffffffffff007807 */ /* 0x000fe40001800000 */
[----:B------:R-:W-:Y:S02]  /*6640*/  CS2R R128, SRZ ;  /* 0x0000000000807805 */ /* 0x000fe4000001ff00 */
[----:B------:R-:W-:Y:S02]  /*6650*/  P2R R163, PR, RZ, 0x40 ;  /* 0x00000040ffa37803 */ /* 0x000fe40000000000 */
[----:B------:R-:W-:Y:S02]  /*6660*/  CS2R R122, SRZ ;  /* 0x00000000007a7805 */ /* 0x000fe4000001ff00 */
[----:B------:R-:W-:Y:S02]  /*6670*/  CS2R R120, SRZ ;  /* 0x0000000000787805 */ /* 0x000fe4000001ff00 */
[----:B------:R-:W-:Y:S02]  /*6680*/  CS2R R114, SRZ ;  /* 0x0000000000727805 */ /* 0x000fe4000001ff00 */
[----:B------:R-:W-:Y:S02]  /*6690*/  CS2R R112, SRZ ;  /* 0x0000000000707805 */ /* 0x000fe4000001ff00 */
[----:B------:R-:W-:Y:S02]  /*66a0*/  @P6 SHF.L.U32 R2, R157, 0x1f, RZ ;  /* 0x0000001f9d026819 */ /* 0x000fe400000006ff */
[----:B------:R-:W-:Y:S02]  /*66b0*/  CS2R R106, SRZ ;  /* 0x00000000006a7805 */ /* 0x000fe4000001ff00 */
[----:B------:R-:W-:Y:S02]  /*66c0*/  @P2 SEL R0, R5, R0, !P4 ;  /* 0x0000000005002207 */ /* 0x000fe40006000000 */
[----:B------:R-:W-:Y:S01]  /*66d0*/  CS2R R104, SRZ ;  /* 0x0000000000687805 */ /* 0x000fe2000001ff00 */
[----:B------:R-:W1:Y:S01]  /*66e0*/  @P6 SYNCS.PHASECHK.TRANS64.TRYWAIT P1, [UR44+0x20], R2 ;  /* 0x00002002ff0065a7 */ /* 0x000e62000802112c */
[----:B------:R-:W-:Y:S02]  /*66f0*/  CS2R R98, SRZ ;  /* 0x0000000000627805 */ /* 0x000fe4000001ff00 */
[----:B------:R-:W-:Y:S02]  /*6700*/  LOP3.LUT R0, R0, 0x1, RZ, 0xc0, !PT ;  /* 0x0000000100007812 */ /* 0x000fe400078ec0ff */
[----:B------:R-:W-:Y:S02]  /*6710*/  CS2R R96, SRZ ;  /* 0x0000000000607805 */ /* 0x000fe4000001ff00 */
[----:B------:R-:W-:Y:S02]  /*6720*/  CS2R R90, SRZ ;  /* 0x00000000005a7805 */ /* 0x000fe4000001ff00 */
[----:B------:R-:W-:Y:S02]  /*6730*/  CS2R R88, SRZ ;  /* 0x0000000000587805 */ /* 0x000fe4000001ff00 */
[----:B------:R-:W-:Y:S02]  /*6740*/  ISETP.NE.U32.AND P5, PT, R0, 0x1, PT ;  /* 0x000000010000780c */ /* 0x000fe40003fa5070 */
[----:B------:R-:W-:Y:S02]  /*6750*/  CS2R R82, SRZ ;  /* 0x0000000000527805 */ /* 0x000fe4000001ff00 */
[----:B------:R-:W-:Y:S01]  /*6760*/  CS2R R80, SRZ ;  /* 0x0000000000507805 */ /* 0x000fe2000001ff00 */
[----:B------:R-:W-:Y:S01]  /*6770*/  IMAD.IADD R164, R108, 0x1, R85 ;  /* 0x000000016ca47824 */ /* 0x000fe200078e0255 */
[----:B------:R-:W-:Y:S01]  /*6780*/  P2R R86, PR, RZ, 0x20 ;  /* 0x00000020ff567803 */ /* 0x000fe20000000000 */
[----:B------:R-:W-:Y:S01]  /*6790*/  IMAD.IADD R153, R85, 0x1, R154 ;  /* 0x0000000155997824 */ /* 0x000fe200078e029a */
[----:B------:R2:W4:Y:S01]  /*67a0*/  SYNCS.PHASECHK.TRANS64.TRYWAIT P0, [R166+URZ+0x90], R3 ;  /* 0x00009003a60075a7 */ /* 0x00052200080011ff */
[----:B-1----:R-:W-:Y:S01]  /*67b0*/  @P6 SEL R84, RZ, 0x1, !P1 ;  /* 0x00000001ff546807 */ /* 0x002fe20004800000 */
[----:B--2---:R-:W-:Y:S06]  /*67c0*/  @!P6 BRA `(.L_x_109) ;  /* 0x0000000000a0e947 */ /* 0x004fec0003800000 */
[----:B------:R-:W-:Y:S01]  /*67d0*/  @P5 IMAD.MOV.U32 R5, RZ, RZ, -0x10 ;  /* 0xfffffff0ff055424 */ /* 0x000fe200078e00ff */
[----:B------:R-:W-:Y:S01]  /*67e0*/  ISETP.NE.AND P1, PT, R84, RZ, PT ;  /* 0x000000ff5400720c */ /* 0x000fe20003f25270 */
[----:B------:R-:W-:Y:S01]  /*67f0*/  BSSY B0, `(.L_x_110) ;  /* 0x0000010000007945 */ /* 0x000fe20003800000 */
[----:B------:R-:W-:Y:S02]  /*6800*/  ISETP.NE.U32.AND P6, PT, R145, 0x1, PT ;  /* 0x000000019100780c */ /* 0x000fe40003fc5070 */
[----:B------:R-:W-:Y:S02]  /*6810*/  CS2R R90, SRZ ;  /* 0x00000000005a7805 */ /* 0x000fe4000001ff00 */
[----:B------:R-:W-:Y:S02]  /*6820*/  CS2R R88, SRZ ;  /* 0x0000000000587805 */ /* 0x000fe4000001ff00 */
[----:B------:R-:W-:Y:S02]  /*6830*/  CS2R R106, SRZ ;  /* 0x00000000006a7805 */ /* 0x000fe4000001ff00 */
[----:B------:R-:W-:Y:S02]  /*6840*/  @P5 SEL R5, R5, 0x10, !P6 ;  /* 0x0000001005055807 */ /* 0x000fe40007000000 */
[----:B------:R-:W-:Y:S02]  /*6850*/  CS2R R104, SRZ ;  /* 0x0000000000687805 */ /* 0x000fe4000001ff00 */
[----:B------:R-:W-:Y:S02]  /*6860*/  CS2R R122, SRZ ;  /* 0x00000000007a7805 */ /* 0x000fe4000001ff00 */
[----:B------:R-:W-:Y:S01]  /*6870*/  CS2R R120, SRZ ;  /* 0x0000000000787805 */ /* 0x000fe2000001ff00 */
[----:B------:R-:W-:Y:S02]  /*6880*/  @P5 IMAD.IADD R6, R108, 0x1, R5 ;  /* 0x000000016c065824 */ /* 0x000fe400078e0205 */
[C---:B------:R-:W-:Y:S02]  /*6890*/  @P5 IMAD.IADD R4, R5.reuse, 0x1, R164 ;  /* 0x0000000105045824 */ /* 0x040fe400078e02a4 */
[----:B------:R-:W-:Y:S01]  /*68a0*/  @P5 IMAD.IADD R2, R5, 0x1, R154 ;  /* 0x0000000105025824 */ /* 0x000fe200078e029a */
[----:B------:R-:W-:Y:S06]  /*68b0*/  @P1 BRA `(.L_x_111) ;  /* 0x00000000000c1947 */ /* 0x000fec0003800000 */
[----:B------:R-:W-:Y:S04]  /*68c0*/  SHF.L.U32 R7, R157, 0x1f, RZ ;  /* 0x0000001f9d077819 */ /* 0x000fe800000006ff */
[----:B------:R-:W1:Y:S02]  /*68d0*/  SYNCS.PHASECHK.TRANS64.TRYWAIT P1, [UR44+0x20], R7 ;  /* 0x00002007ff0075a7 */ /* 0x000e64000802112c */
[----:B-1----:R-:W-:Y:S05]  /*68e0*/  @!P1 BRA `(.L_x_112) ;  /* 0x0000005c00609947 */ /* 0x002fea0003800000 */
.L_x_111:
[----:B------:R-:W-:Y:S05]  /*68f0*/  BSYNC B0 ;  /* 0x0000000000007941 */ /* 0x000fea0003800000 */
.L_x_110:
[----:B------:R-:W-:Y:S01]  /*6900*/  ISETP.NE.AND P1, PT, R86, RZ, PT ;  /* 0x000000ff5600720c */ /* 0x000fe20003f25270 */
[----:B------:R-:W-:Y:S01]  /*6910*/  IMAD.MOV.U32 R139, RZ, RZ, RZ ;  /* 0x000000ffff8b7224 */ /* 0x000fe200078e00ff */
[----:B------:R-:W-:Y:S02]  /*6920*/  CS2R R136, SRZ ;  /* 0x0000000000887805 */ /* 0x000fe4000001ff00 */
[----:B------:R-:W-:Y:S02]  /*6930*/  CS2R R82, SRZ ;  /* 0x0000000000527805 */ /* 0x000fe4000001ff00 */
[----:B------:R-:W-:Y:S02]  /*6940*/  CS2R R80, SRZ ;  /* 0x0000000000507805 */ /* 0x000fe4000001ff00 */
[----:B------:R-:W-:Y:S02]  /*6950*/  CS2R R98, SRZ ;  /* 0x0000000000627805 */ /* 0x000fe4000001ff00 */
[----:B------:R-:W-:Y:S02]  /*6960*/  CS2R R96, SRZ ;  /* 0x0000000000607805 */ /* 0x000fe4000001ff00 */
[----:B------:R-:W-:Y:S02]  /*6970*/  CS2R R114, SRZ ;  /* 0x0000000000727805 */ /* 0x000fe4000001ff00 */
[----:B------:R-:W-:Y:S02]  /*6980*/  CS2R R112, SRZ ;  /* 0x0000000000707805 */ /* 0x000fe4000001ff00 */
[----:B------:R-:W-:Y:S02]  /*6990*/  CS2R R130, SRZ ;  /* 0x0000000000827805 */ /* 0x000fe4000001ff00 */
[----:B------:R-:W-:Y:S01]  /*69a0*/  CS2R R128, SRZ ;  /* 0x0000000000807805 */ /* 0x000fe2000001ff00 */
[----:B------:R-:W-:Y:S01]  /*69b0*/  IMAD.MOV.U32 R78, RZ, RZ, 0x1 ;  /* 0x00000001ff4e7424 */ /* 0x000fe200078e00ff */
[----:B------:R2:W2:Y:S01]  /*69c0*/  @P1 LDS.128 R88, [R6+0x400] ;  /* 0x0004000006581984 */ /* 0x0004a20000000c00 */
[----:B-1----:R-:W-:Y:S03]  /*69d0*/  @P1 IMAD.IADD R0, R5, 0x1, R153 ;  /* 0x0000000105001824 */ /* 0x002fe600078e0299 */
[----:B------:R1:W1:Y:S04]  /*69e0*/  @P1 LDS.128 R104, [R4+0x400] ;  /* 0x0004000004681984 */ /* 0x0002680000000c00 */
[----:B------:R1:W1:Y:S04]  /*69f0*/  @P1 LDS.128 R120, [R2+0x400] ;  /* 0x0004000002781984 */ /* 0x0002680000000c00 */
[----:B------:R1:W1:Y:S04]  /*6a00*/  @P1 LDS.128 R136, [R0+0x400] ;  /* 0x0004000000881984 */ /* 0x0002680000000c00 */
[----:B------:R1:W1:Y:S04]  /*6a10*/  @P1 LDS.128 R80, [R165+UR44+0x400] ;  /* 0x0004002ca5501984 */ /* 0x0002680008000c00 */
[----:B------:R1:W1:Y:S04]  /*6a20*/  @P1 LDS.128 R96, [R164+0x400] ;  /* 0x00040000a4601984 */ /* 0x0002680000000c00 */
[----:B------:R1:W1:Y:S04]  /*6a30*/  @P1 LDS.128 R112, [R154+0x400] ;  /* 0x000400009a701984 */ /* 0x0002680000000c00 */
[----:B------:R1:W1:Y:S02]  /*6a40*/  @P1 LDS.128 R128, [R153+0x400] ;  /* 0x0004000099801984 */ /* 0x0002640000000c00 */
.L_x_109:
[----:B------:R-:W-:Y:S05]  /*6a50*/  BSYNC B1 ;  /* 0x0000000000017941 */ /* 0x000fea0003800000 */
.L_x_108:
[----:B-1----:R-:W-:Y:S04]  /*6a60*/  SHF.R.U32.HI R0, RZ, 0x15, R71 ;  /* 0x00000015ff007819 */ /* 0x002fe80000011647 */
[----:B------:R-:W-:Y:S01]  /*6a70*/  LOP3.LUT P1, RZ, R0, 0x3, R147, 0x48, !PT ;  /* 0x0000000300ff7812 */ /* 0x000fe20007824893 */
[----:B------:R-:W-:Y:S01]  /*6a80*/  @!UPT UIADD3 URZ, UPT, UPT, URZ, URZ, URZ ;  /* 0x000000fffffff290 */ /* 0x000fe2000fffe0ff */
[----:B----4-:R-:W-:Y:S11]  /*6a90*/  @P0 BRA `(.L_x_113) ;  /* 0x0000000000080947 */ /* 0x010ff60003800000 */
[----:B------:R-:W1:Y:S02]  /*6aa0*/  SYNCS.PHASECHK.TRANS64.TRYWAIT P0, [R166+URZ+0x90], R3 ;  /* 0x00009003a60075a7 */ /* 0x000e6400080011ff */
[----:B-1----:R-:W-:Y:S05]  /*6ab0*/  @!P0 BRA `(.L_x_114) ;  /* 0x0000005c00048947 */ /* 0x002fea0003800000 */
.L_x_113:
[----:B------:R-:W-:Y:S05]  /*6ac0*/  @!P1 BRA `(.L_x_115) ;  /* 0x0000000000409947 */ /* 0x000fea0003800000 */
[----:B------:R-:W4:Y:S01]  /*6ad0*/  LDCU.64 UR8, c[0x4][0x70] ;  /* 0x01000e00ff0877ac */ /* 0x000f220008000a00 */
[----:B-1----:R-:W-:Y:S01]  /*6ae0*/  MOV R3, 0x0 ;  /* 0x0000000000037802 */ /* 0x002fe20000000f00 */
[----:B------:R-:W-:Y:S02]  /*6af0*/  HFMA2 R12, -RZ, RZ, 0, 5.9604644775390625e-08 ;  /* 0x00000001ff0c7431 */ /* 0x000fe400000001ff */
[----:B------:R-:W-:Y:S02]  /*6b00*/  IMAD.MOV.U32 R8, RZ, RZ, 0x192 ;  /* 0x00000192ff087424 */ /* 0x000fe400078e00ff */
[----:B------:R-:W-:Y:S01]  /*6b10*/  IMAD.MOV.U32 R13, RZ, RZ, RZ ;  /* 0x000000ffff0d7224 */ /* 0x000fe200078e00ff */
[----:B------:R-:W1:Y:S01]  /*6b20*/  LDCU.64 UR6, c[0x4][0x78] ;  /* 0x01000f00ff0677ac */ /* 0x000e620008000a00 */
[----:B------:R-:W3:Y:S01]  /*6b30*/  LDC.64 R2, c[0x4][R3] ;  /* 0x0100000003027b82 */ /* 0x000ee20000000a00 */
[----:B------:R-:W5:Y:S01]  /*6b40*/  LDCU.64 UR4, c[0x4][0x10] ;  /* 0x01000200ff0477ac */ /* 0x000f620008000a00 */
[----:B----4-:R-:W-:Y:S01]  /*6b50*/  MOV R5, UR9 ;  /* 0x0000000900057c02 */ /* 0x010fe20008000f00 */
[----:B------:R-:W-:Y:S01]  /*6b60*/  IMAD.U32 R4, RZ, RZ, UR8 ;  /* 0x00000008ff047e24 */ /* 0x000fe2000f8e00ff */
[----:B-1----:R-:W-:Y:S01]  /*6b70*/  MOV R7, UR7 ;  /* 0x0000000700077c02 */ /* 0x002fe20008000f00 */
[----:B--2---:R-:W-:Y:S01]  /*6b80*/  IMAD.U32 R6, RZ, RZ, UR6 ;  /* 0x00000006ff067e24 */ /* 0x004fe2000f8e00ff */
[----:B-----5:R-:W-:Y:S01]  /*6b90*/  MOV R11, UR5 ;  /* 0x00000005000b7c02 */ /* 0x020fe20008000f00 */
[----:B------:R-:W-:Y:S02]  /*6ba0*/  IMAD.U32 R10, RZ, RZ, UR4 ;  /* 0x00000004ff0a7e24 */ /* 0x000fe4000f8e00ff */
[----:B------:R-:W-:Y:S07]  /*6bb0*/  LEPC R20, `(.L_x_115) ;  /* 0x000000001014794e */ /* 0x000fee0000000000 */
[----:B---3--:R-:W-:Y:S05]  /*6bc0*/  CALL.ABS.NOINC R2 ;  /* 0x0000000002007343 */ /* 0x008fea0003c00000 */
.L_x_115:
[----:B------:R-:W-:Y:S05]  /*6bd0*/  WARPSYNC.ALL ;  /* 0x0000000000007948 */ /* 0x000fea0003800000 */
[----:B------:R-:W-:Y:S01]  /*6be0*/  R2UR UR4, R71 ;  /* 0x00000000470472ca */ /* 0x000fe200000e0000 */
[--C-:B------:R-:W-:Y:S01]  /*6bf0*/  HADD2.F32 R72, -RZ, R80.reuse.H0_H0 ;  /* 0x20000050ff487230 */ /* 0x100fe20000004100 */
[----:B------:R-:W-:Y:S01]  /*6c00*/  MOV R87, 0xfffffff0 ;  /* 0xfffffff000577802 */ /* 0x000fe20000000f00 */
[----:B------:R-:W-:Y:S01]  /*6c10*/  HADD2.F32 R75, -RZ, R80.H1_H1 ;  /* 0x30000050ff4b7230 */ /* 0x000fe20000004100 */
[----:B------:R-:W-:Y:S01]  /*6c20*/  ISETP.NE.U32.AND P6, PT, R145, 0x1, PT ;  /* 0x000000019100780c */ /* 0x000fe20003fc5070 */
[----:B------:R-:W-:Y:S01]  /*6c30*/  HADD2.F32 R74, -RZ, R81.H1_H1 ;  /* 0x30000051ff4a7230 */ /* 0x000fe20000004100 */
[----:B------:R-:W-:Y:S01]  /*6c40*/  ISETP.NE.AND P0, PT, R160, RZ, PT ;  /* 0x000000ffa000720c */ /* 0x000fe20003f05270 */
[--C-:B------:R-:W-:Y:S01]  /*6c50*/  HADD2.F32 R77, -RZ, R99.reuse.H0_H0 ;  /* 0x20000063ff4d7230 */ /* 0x100fe20000004100 */
[----:B------:R-:W-:Y:S01]  /*6c60*/  SEL R87, R87, 0x10, !P6 ;  /* 0x0000001057577807 */ /* 0x000fe20007000000 */
[----:B------:R-:W-:Y:S01]  /*6c70*/  HADD2.F32 R76, -RZ, R99.H1_H1 ;  /* 0x30000063ff4c7230 */ /* 0x000fe20000004100 */
[----:B------:R-:W-:Y:S02]  /*6c80*/  BSSY.RECONVERGENT B0, `(.L_x_116) ;  /* 0x00000fb000007945 */ /* 0x000fe40003800200 */
[----:B------:R-:W-:Y:S01]  /*6c90*/  IADD3 R167, PT, PT, R108, R87, RZ ;  /* 0x000000576ca77210 */ /* 0x000fe20007ffe0ff */
[----:B--2---:R-:W3:Y:S01]  /*6ca0*/  LDTM.x64 R4, tmem[UR4] ;  /* 0x00000004000479ee */ /* 0x004ee20008340000 */
[C---:B------:R-:W-:Y:S02]  /*6cb0*/  IADD3 R168, PT, PT, R87.reuse, R164, RZ ;  /* 0x000000a457a87210 */ /* 0x040fe40007ffe0ff */
[C---:B------:R-:W-:Y:S02]  /*6cc0*/  IADD3 R170, PT, PT, R87.reuse, R154, RZ ;  /* 0x0000009a57aa7210 */ /* 0x040fe40007ffe0ff */
[----:B------:R-:W-:Y:S01]  /*6cd0*/  IADD3 R169, PT, PT, R87, R153, RZ ;  /* 0x0000009957a97210 */ /* 0x000fe20007ffe0ff */
[C---:B---3--:R-:W-:Y:S01]  /*6ce0*/  FMUL R0, R70.reuse, R4 ;  /* 0x0000000446007220 */ /* 0x048fe20000400000 */
[C---:B------:R-:W-:Y:S01]  /*6cf0*/  FMUL R2, R70.reuse, R5 ;  /* 0x0000000546027220 */ /* 0x040fe20000400000 */
[C---:B-1----:R-:W-:Y:S01]  /*6d00*/  FMUL R3, R70.reuse, R6 ;  /* 0x0000000646037220 */ /* 0x042fe20000400000 */
[C---:B------:R-:W-:Y:S01]  /*6d10*/  FMUL R7, R70.reuse, R7 ;  /* 0x0000000746077220 */ /* 0x040fe20000400000 */
[C---:B------:R-:W-:Y:S01]  /*6d20*/  FFMA R0, R73.reuse, R72, R0 ;  /* 0x0000004849007223 */ /* 0x040fe20000000000 */
[----:B------:R-:W-:Y:S02]  /*6d30*/  HADD2.F32 R72, -RZ, R81.H0_H0 ;  /* 0x20000051ff487230 */ /* 0x000fe40000004100 */
[C---:B------:R-:W-:Y:S01]  /*6d40*/  FFMA R2, R73.reuse, R75, R2 ;  /* 0x0000004b49027223 */ /* 0x040fe20000000002 */
[--C-:B------:R-:W-:Y:S02]  /*6d50*/  HADD2.F32 R75, -RZ, R82.reuse.H0_H0 ;  /* 0x20000052ff4b7230 */ /* 0x100fe40000004100 */
[C---:B------:R-:W-:Y:S01]  /*6d60*/  FMUL R4, R70.reuse, R8 ;  /* 0x0000000846047220 */ /* 0x040fe20000400000 */
[----:B------:R-:W-:Y:S01]  /*6d70*/  FMUL R5, R70, R9 ;  /* 0x0000000946057220 */ /* 0x000fe20000400000 */
[C---:B------:R-:W-:Y:S01]  /*6d80*/  FFMA R3, R73.reuse, R72, R3 ;  /* 0x0000004849037223 */ /* 0x040fe20000000003 */
[----:B------:R-:W-:Y:S01]  /*6d90*/  HADD2.F32 R72, -RZ, R82.H1_H1 ;  /* 0x30000052ff487230 */ /* 0x000fe20000004100 */
[----:B------:R-:W-:Y:S01]  /*6da0*/  F2FP.F16.F32.PACK_AB R92, R2, R0 ;  /* 0x00000000025c723e */ /* 0x000fe200000000ff */
[C---:B------:R-:W-:Y:S01]  /*6db0*/  FFMA R7, R73.reuse, R74, R7 ;  /* 0x0000004a49077223 */ /* 0x040fe20000000007 */
[C---:B------:R-:W-:Y:S01]  /*6dc0*/  FFMA R4, R73.reuse, R75, R4 ;  /* 0x0000004b49047223 */ /* 0x040fe20000000004 */
[--C-:B------:R-:W-:Y:S02]  /*6dd0*/  HADD2.F32 R74, -RZ, R83.reuse.H0_H0 ;  /* 0x20000053ff4a7230 */ /* 0x100fe40000004100 */
[----:B------:R-:W-:Y:S01]  /*6de0*/  FFMA R5, R73, R72, R5 ;  /* 0x0000004849057223 */ /* 0x000fe20000000005 */
[C---:B------:R-:W-:Y:S01]  /*6df0*/  FMUL R6, R70.reuse, R10 ;  /* 0x0000000a46067220 */ /* 0x040fe20000400000 */
[----:B------:R-:W-:Y:S01]  /*6e00*/  HADD2.F32 R72, -RZ, R83.H1_H1 ;  /* 0x30000053ff487230 */ /* 0x000fe20000004100 */
[----:B------:R-:W-:Y:S01]  /*6e10*/  F2FP.F16.F32.PACK_AB R93, R7, R3 ;  /* 0x00000003075d723e */ /* 0x000fe200000000ff */
[C---:B------:R-:W-:Y:S01]  /*6e20*/  FMUL R11, R70.reuse, R11 ;  /* 0x0000000b460b7220 */ /* 0x040fe20000400000 */
[----:B------:R-:W-:Y:S01]  /*6e30*/  F2FP.F16.F32.PACK_AB R94, R5, R4 ;  /* 0x00000004055e723e */ /* 0x000fe200000000ff */
[C---:B------:R-:W-:Y:S01]  /*6e40*/  FFMA R6, R73.reuse, R74, R6 ;  /* 0x0000004a49067223 */ /* 0x040fe20000000006 */
[C---:B------:R-:W-:Y:S01]  /*6e50*/  FMUL R8, R70.reuse, R12 ;  /* 0x0000000c46087220 */ /* 0x040fe20000400000 */
[----:B------:R-:W-:Y:S01]  /*6e60*/  FFMA R11, R73, R72, R11 ;  /* 0x00000048490b7223 */ /* 0x000fe2000000000b */
[--C-:B------:R-:W-:Y:S02]  /*6e70*/  HADD2.F32 R72, -RZ, R88.reuse.H0_H0 ;  /* 0x20000058ff487230 */ /* 0x100fe40000004100 */
[C---:B------:R-:W-:Y:S01]  /*6e80*/  FMUL R9, R70.reuse, R13 ;  /* 0x0000000d46097220 */ /* 0x040fe20000400000 */
[----:B------:R-:W-:Y:S02]  /*6e90*/  HADD2.F32 R74, -RZ, R88.H1_H1 ;  /* 0x30000058ff4a7230 */ /* 0x000fe40000004100 */
[C---:B------:R-:W-:Y:S01]  /*6ea0*/  FMUL R10, R70.reuse, R14 ;  /* 0x0000000e460a7220 */ /* 0x040fe20000400000 */
[--C-:B------:R-:W-:Y:S01]  /*6eb0*/  HADD2.F32 R75, -RZ, R89.reuse.H0_H0 ;  /* 0x20000059ff4b7230 */ /* 0x100fe20000004100 */
[----:B------:R-:W-:Y:S01]  /*6ec0*/  F2FP.F16.F32.PACK_AB R95, R11, R6 ;  /* 0x000000060b5f723e */ /* 0x000fe200000000ff */
[C---:B------:R-:W-:Y:S01]  /*6ed0*/  FFMA R8, R73.reuse, R72, R8 ;  /* 0x0000004849087223 */ /* 0x040fe20000000008 */
[----:B------:R-:W-:Y:S02]  /*6ee0*/  HADD2.F32 R72, -RZ, R89.H1_H1 ;  /* 0x30000059ff487230 */ /* 0x000fe40000004100 */
[C---:B------:R-:W-:Y:S01]  /*6ef0*/  FFMA R9, R73.reuse, R74, R9 ;  /* 0x0000004a49097223 */ /* 0x040fe20000000009 */
[----:B------:R-:W-:Y:S01]  /*6f00*/  FFMA R10, R73, R75, R10 ;  /* 0x0000004b490a7223 */ /* 0x000fe2000000000a */
[----:B------:R1:W-:Y:S01]  /*6f10*/  STS.128 [R165+UR44+0x400], R92 ;  /* 0x0004005ca5007988 */ /* 0x0003e20008000c2c */
[C---:B------:R-:W-:Y:S01]  /*6f20*/  FMUL R15, R70.reuse, R15 ;  /* 0x0000000f460f7220 */ /* 0x040fe20000400000 */
[--C-:B------:R-:W-:Y:S01]  /*6f30*/  HADD2.F32 R75, -RZ, R90.reuse.H0_H0 ;  /* 0x2000005aff4b7230 */ /* 0x100fe20000004100 */
[----:B------:R-:W-:Y:S01]  /*6f40*/  F2FP.F16.F32.PACK_AB R100, R9, R8 ;  /* 0x000000080964723e */ /* 0x000fe200000000ff */
[----:B------:R-:W-:Y:S02]  /*6f50*/  HADD2.F32 R74, -RZ, R90.H1_H1 ;  /* 0x3000005aff4a7230 */ /* 0x000fe40000004100 */
[----:B------:R-:W-:Y:S01]  /*6f60*/  FFMA R15, R73, R72, R15 ;  /* 0x00000048490f7223 */ /* 0x000fe2000000000f */
[C---:B------:R-:W-:Y:S01]  /*6f70*/  FMUL R12, R70.reuse, R16 ;  /* 0x00000010460c7220 */ /* 0x040fe20000400000 */
[C---:B------:R-:W-:Y:S01]  /*6f80*/  FMUL R13, R70.reuse, R17 ;  /* 0x00000011460d7220 */ /* 0x040fe20000400000 */
[--C-:B------:R-:W-:Y:S02]  /*6f90*/  HADD2.F32 R72, -RZ, R91.reuse.H0_H0 ;  /* 0x2000005bff487230 */ /* 0x100fe40000004100 */
[C---:B------:R-:W-:Y:S01]  /*6fa0*/  FMUL R14, R70.reuse, R18 ;  /* 0x00000012460e7220 */ /* 0x040fe20000400000 */
[----:B------:R-:W-:Y:S01]  /*6fb0*/  F2FP.F16.F32.PACK_AB R101, R15, R10 ;  /* 0x0000000a0f65723e */ /* 0x000fe200000000ff */
[C---:B------:R-:W-:Y:S01]  /*6fc0*/  FFMA R12, R73.reuse, R75, R12 ;  /* 0x0000004b490c7223 */ /* 0x040fe2000000000c */
[C---:B------:R-:W-:Y:S01]  /*6fd0*/  FFMA R13, R73.reuse, R74, R13 ;  /* 0x0000004a490d7223 */ /* 0x040fe2000000000d */
[----:B------:R-:W-:Y:S01]  /*6fe0*/  FFMA R14, R73, R72, R14 ;  /* 0x00000048490e7223 */ /* 0x000fe2000000000e */
[----:B------:R-:W-:Y:S02]  /*6ff0*/  HADD2.F32 R74, -RZ, R91.H1_H1 ;  /* 0x3000005bff4a7230 */ /* 0x000fe40000004100 */
[C---:B------:R-:W-:Y:S01]  /*7000*/  FMUL R19, R70.reuse, R19 ;  /* 0x0000001346137220 */ /* 0x040fe20000400000 */
[--C-:B------:R-:W-:Y:S01]  /*7010*/  HADD2.F32 R72, -RZ, R96.reuse.H0_H0 ;  /* 0x20000060ff487230 */ /* 0x100fe20000004100 */
[----:B------:R-:W-:Y:S01]  /*7020*/  F2FP.F16.F32.PACK_AB R102, R13, R12 ;  /* 0x0000000c0d66723e */ /* 0x000fe200000000ff */
[C---:B------:R-:W-:Y:S01]  /*7030*/  FMUL R16, R70.reuse, R20 ;  /* 0x0000001446107220 */ /* 0x040fe20000400000 */
[C---:B------:R-:W-:Y:S01]  /*7040*/  FFMA R19, R73.reuse, R74, R19 ;  /* 0x0000004a49137223 */ /* 0x040fe20000000013 */
[----:B------:R-:W-:Y:S02]  /*7050*/  HADD2.F32 R74, -RZ, R96.H1_H1 ;  /* 0x30000060ff4a7230 */ /* 0x000fe40000004100 */
[C---:B------:R-:W-:Y:S01]  /*7060*/  FMUL R17, R70.reuse, R21 ;  /* 0x0000001546117220 */ /* 0x040fe20000400000 */
[----:B------:R-:W-:Y:S01]  /*7070*/  FFMA R16, R73, R72, R16 ;  /* 0x0000004849107223 */ /* 0x000fe20000000010 */
[--C-:B------:R-:W-:Y:S01]  /*7080*/  HADD2.F32 R72, -RZ, R97.reuse.H0_H0 ;  /* 0x20000061ff487230 */ /* 0x100fe20000004100 */
[----:B------:R-:W-:Y:S01]  /*7090*/  F2FP.F16.F32.PACK_AB R103, R19, R14 ;  /* 0x0000000e1367723e */ /* 0x000fe200000000ff */
[----:B------:R-:W-:Y:S01]  /*70a0*/  FFMA R17, R73, R74, R17 ;  /* 0x0000004a49117223 */ /* 0x000fe20000000011 */
[C---:B------:R-:W-:Y:S01]  /*70b0*/  FMUL R18, R70.reuse, R22 ;  /* 0x0000001646127220 */ /* 0x040fe20000400000 */
[C---:B------:R-:W-:Y:S01]  /*70c0*/  FMUL R23, R70.reuse, R23 ;  /* 0x0000001746177220 */ /* 0x040fe20000400000 */
[--C-:B------:R-:W-:Y:S01]  /*70d0*/  HADD2.F32 R75, -RZ, R98.reuse.H0_H0 ;  /* 0x20000062ff4b7230 */ /* 0x100fe20000004100 */
[----:B------:R2:W-:Y:S01]  /*70e0*/  STS.128 [R167+0x400], R100 ;  /* 0x00040064a7007388 */ /* 0x0005e20000000c00 */
[----:B------:R-:W-:Y:S01]  /*70f0*/  F2FP.F16.F32.PACK_AB R108, R17, R16 ;  /* 0x00000010116c723e */ /* 0x000fe200000000ff */
[C---:B------:R-:W-:Y:S01]  /*7100*/  FFMA R18, R73.reuse, R72, R18 ;  /* 0x0000004849127223 */ /* 0x040fe20000000012 */
[----:B------:R-:W-:Y:S02]  /*7110*/  HADD2.F32 R72, -RZ, R97.H1_H1 ;  /* 0x30000061ff487230 */ /* 0x000fe40000004100 */
[C---:B------:R-:W-:Y:S01]  /*7120*/  FMUL R20, R70.reuse, R24 ;  /* 0x0000001846147220 */ /* 0x040fe20000400000 */
[----:B------:R-:W-:Y:S02]  /*7130*/  HADD2.F32 R74, -RZ, R98.H1_H1 ;  /* 0x30000062ff4a7230 */ /* 0x000fe40000004100 */
[C---:B------:R-:W-:Y:S01]  /*7140*/  FMUL R21, R70.reuse, R25 ;  /* 0x0000001946157220 */ /* 0x040fe20000400000 */
[C---:B------:R-:W-:Y:S01]  /*7150*/  FMUL R22, R70.reuse, R26 ;  /* 0x0000001a46167220 */ /* 0x040fe20000400000 */
[C---:B------:R-:W-:Y:S01]  /*7160*/  FFMA R23, R73.reuse, R72, R23 ;  /* 0x0000004849177223 */ /* 0x040fe20000000017 */
[C---:B------:R-:W-:Y:S01]  /*7170*/  FFMA R20, R73.reuse, R75, R20 ;  /* 0x0000004b49147223 */ /* 0x040fe20000000014 */
[C---:B------:R-:W-:Y:S01]  /*7180*/  FFMA R21, R73.reuse, R74, R21 ;  /* 0x0000004a49157223 */ /* 0x040fe20000000015 */
[----:B------:R-:W-:Y:S01]  /*7190*/  FFMA R22, R73, R77, R22 ;  /* 0x0000004d49167223 */ /* 0x000fe20000000016 */
[C---:B------:R-:W-:Y:S01]  /*71a0*/  FMUL R27, R70.reuse, R27 ;  /* 0x0000001b461b7220 */ /* 0x040fe20000400000 */
[--C-:B------:R-:W-:Y:S01]  /*71b0*/  HADD2.F32 R72, -RZ, R104.reuse.H0_H0 ;  /* 0x20000068ff487230 */ /* 0x100fe20000004100 */
[----:B------:R-:W-:Y:S01]  /*71c0*/  F2FP.F16.F32.PACK_AB R109, R23, R18 ;  /* 0x00000012176d723e */ /* 0x000fe200000000ff */
[C---:B------:R-:W-:Y:S01]  /*71d0*/  FMUL R24, R70.reuse, R28 ;  /* 0x0000001c46187220 */ /* 0x040fe20000400000 */
[----:B------:R-:W-:Y:S01]  /*71e0*/  F2FP.F16.F32.PACK_AB R110, R21, R20 ;  /* 0x00000014156e723e */ /* 0x000fe200000000ff */
[C---:B------:R-:W-:Y:S01]  /*71f0*/  FFMA R27, R73.reuse, R76, R27 ;  /* 0x0000004c491b7223 */ /* 0x040fe2000000001b */
[----:B------:R-:W-:Y:S02]  /*7200*/  HADD2.F32 R74, -RZ, R104.H1_H1 ;  /* 0x30000068ff4a7230 */ /* 0x000fe40000004100 */
[----:B------:R-:W-:Y:S01]  /*7210*/  FFMA R24, R73, R72, R24 ;  /* 0x0000004849187223 */ /* 0x000fe20000000018 */
[C---:B------:R-:W-:Y:S01]  /*7220*/  FMUL R25, R70.reuse, R29 ;  /* 0x0000001d46197220 */ /* 0x040fe20000400000 */
[--C-:B------:R-:W-:Y:S01]  /*7230*/  HADD2.F32 R75, -RZ, R105.reuse.H0_H0 ;  /* 0x20000069ff4b7230 */ /* 0x100fe20000004100 */
[----:B------:R-:W-:Y:S01]  /*7240*/  F2FP.F16.F32.PACK_AB R111, R27, R22 ;  /* 0x000000161b6f723e */ /* 0x000fe200000000ff */
[C---:B------:R-:W-:Y:S01]  /*7250*/  FMUL R26, R70.reuse, R30 ;  /* 0x0000001e461a7220 */ /* 0x040fe20000400000 */
[----:B------:R-:W-:Y:S02]  /*7260*/  HADD2.F32 R72, -RZ, R105.H1_H1 ;  /* 0x30000069ff487230 */ /* 0x000fe40000004100 */
[C---:B------:R-:W-:Y:S01]  /*7270*/  FFMA R25, R73.reuse, R74, R25 ;  /* 0x0000004a49197223 */ /* 0x040fe20000000019 */
[C---:B------:R-:W-:Y:S01]  /*7280*/  FMUL R31, R70.reuse, R31 ;  /* 0x0000001f461f7220 */ /* 0x040fe20000400000 */
[----:B------:R3:W-:Y:S01]  /*7290*/  STS.128 [R164+0x400], R108 ;  /* 0x0004006ca4007388 */ /* 0x0007e20000000c00 */
[----:B------:R-:W-:Y:S01]  /*72a0*/  FFMA R26, R73, R75, R26 ;  /* 0x0000004b491a7223 */ /* 0x000fe2000000001a */
[--C-:B------:R-:W-:Y:S01]  /*72b0*/  HADD2.F32 R75, -RZ, R106.reuse.H0_H0 ;  /* 0x2000006aff4b7230 */ /* 0x100fe20000004100 */
[----:B-1----:R-:W-:Y:S01]  /*72c0*/  F2FP.F16.F32.PACK_AB R92, R25, R24 ;  /* 0x00000018195c723e */ /* 0x002fe200000000ff */
[----:B------:R-:W-:Y:S01]  /*72d0*/  FFMA R31, R73, R72, R31 ;  /* 0x00000048491f7223 */ /* 0x000fe2000000001f */
[C---:B------:R-:W-:Y:S01]  /*72e0*/  FMUL R28, R70.reuse, R32 ;  /* 0x00000020461c7220 */ /* 0x040fe20000400000 */
[----:B------:R-:W-:Y:S02]  /*72f0*/  HADD2.F32 R72, -RZ, R106.H1_H1 ;  /* 0x3000006aff487230 */ /* 0x000fe40000004100 */
[C---:B------:R-:W-:Y:S01]  /*7300*/  FMUL R29, R70.reuse, R33 ;  /* 0x00000021461d7220 */ /* 0x040fe20000400000 */
[--C-:B------:R-:W-:Y:S01]  /*7310*/  HADD2.F32 R77, -RZ, R107.reuse.H0_H0 ;  /* 0x2000006bff4d7230 */ /* 0x100fe20000004100 */
[----:B------:R-:W-:Y:S01]  /*7320*/  F2FP.F16.F32.PACK_AB R93, R31, R26 ;  /* 0x0000001a1f5d723e */ /* 0x000fe200000000ff */
[C---:B------:R-:W-:Y:S01]  /*7330*/  FFMA R28, R73.reuse, R75, R28 ;  /* 0x0000004b491c7223 */ /* 0x040fe2000000001c */
        /* <DEDUP_REMOVED lines=16> */
[----:B------:R-:W-:Y:S01]  /*7440*/  HADD2.F32 R72, -RZ, R113.H1_H1 ;  /* 0x30000071ff487230 */ /* 0x000fe20000004100 */
[----:B------:R1:W-:Y:S01]  /*7450*/  STS.128 [R168+0x400], R92 ;  /* 0x0004005ca8007388 */ /* 0x0003e20000000c00 */
[C---:B------:R-:W-:Y:S01]  /*7460*/  FMUL R39, R70.reuse, R39 ;  /* 0x0000002746277220 */ /* 0x040fe20000400000 */
[----:B--2---:R-:W-:Y:S01]  /*7470*/  F2FP.F16.F32.PACK_AB R100, R33, R32 ;  /* 0x000000202164723e */ /* 0x004fe200000000ff */
[C---:B------:R-:W-:Y:S01]  /*7480*/  FFMA R34, R73.reuse, R75, R34 ;  /* 0x0000004b49227223 */ /* 0x040fe20000000022 */
[--C-:B------:R-:W-:Y:S02]  /*7490*/  HADD2.F32 R75, -RZ, R114.reuse.H0_H0 ;  /* 0x20000072ff4b7230 */ /* 0x100fe40000004100 */
        /* <DEDUP_REMOVED lines=26> */
[----:B---3--:R-:W-:Y:S01]  /*7640*/  F2FP.F16.F32.PACK_AB R108, R41, R40 ;  /* 0x00000028296c723e */ /* 0x008fe200000000ff */
        /* <DEDUP_REMOVED lines=9> */
[C---:B------:R-:W-:Y:S01]  /*76e0*/  FFMA R45, R73.reuse, R74, R45 ;  /* 0x0000004a492d7223 */ /* 0x040fe2000000002d */
[C---:B------:R-:W-:Y:S01]  /*76f0*/  FMUL R46, R70.reuse, R50 ;  /* 0x00000032462e7220 */ /* 0x040fe20000400000 */
[----:B------:R-:W-:Y:S02]  /*7700*/  HADD2.F32 R72, -RZ, R123.H1_H1 ;  /* 0x3000007bff487230 */ /* 0x000fe40000004100 */
[C---:B------:R-:W-:Y:S01]  /*7710*/  FMUL R51, R70.reuse, R51 ;  /* 0x0000003346337220 */ /* 0x040fe20000400000 */
[C---:B------:R-:W-:Y:S01]  /*7720*/  FMUL R48, R70.reuse, R52 ;  /* 0x0000003446307220 */ /* 0x040fe20000400000 */
[C---:B------:R-:W-:Y:S01]  /*7730*/  FFMA R46, R73.reuse, R75, R46 ;  /* 0x0000004b492e7223 */ /* 0x040fe2000000002e */
[--C-:B------:R-:W-:Y:S02]  /*7740*/  HADD2.F32 R75, -RZ, R128.reuse.H0_H0 ;  /* 0x20000080ff4b7230 */ /* 0x100fe40000004100 */
[C---:B------:R-:W-:Y:S01]  /*7750*/  FFMA R51, R73.reuse, R72, R51 ;  /* 0x0000004849337223 */ /* 0x040fe20000000033 */
[----:B------:R-:W-:Y:S02]  /*7760*/  HADD2.F32 R74, -RZ, R128.H1_H1 ;  /* 0x30000080ff4a7230 */ /* 0x000fe40000004100 */
[C---:B------:R-:W-:Y:S01]  /*7770*/  FMUL R49, R70.reuse, R53 ;  /* 0x0000003546317220 */ /* 0x040fe20000400000 */
[--C-:B------:R-:W-:Y:S02]  /*7780*/  HADD2.F32 R77, -RZ, R129.reuse.H0_H0 ;  /* 0x20000081ff4d7230 */ /* 0x100fe40000004100 */
[C---:B------:R-:W-:Y:S01]  /*7790*/  FMUL R50, R70.reuse, R54 ;  /* 0x0000003646327220 */ /* 0x040fe20000400000 */
[----:B------:R-:W-:Y:S02]  /*77a0*/  HADD2.F32 R72, -RZ, R129.H1_H1 ;  /* 0x30000081ff487230 */ /* 0x000fe40000004100 */
[C---:B------:R-:W-:Y:S01]  /*77b0*/  FMUL R55, R70.reuse, R55 ;  /* 0x0000003746377220 */ /* 0x040fe20000400000 */
[C---:B------:R-:W-:Y:S01]  /*77c0*/  FFMA R48, R73.reuse, R75, R48 ;  /* 0x0000004b49307223 */ /* 0x040fe20000000030 */
[C---:B------:R-:W-:Y:S01]  /*77d0*/  FFMA R49, R73.reuse, R74, R49 ;  /* 0x0000004a49317223 */ /* 0x040fe20000000031 */
[C---:B------:R-:W-:Y:S01]  /*77e0*/  FFMA R50, R73.reuse, R77, R50 ;  /* 0x0000004d49327223 */ /* 0x040fe20000000032 */
[C---:B------:R-:W-:Y:S01]  /*77f0*/  FFMA R55, R73.reuse, R72, R55 ;  /* 0x0000004849377223 */ /* 0x040fe20000000037 */
[--C-:B------:R-:W-:Y:S02]  /*7800*/  HADD2.F32 R75, -RZ, R130.reuse.H0_H0 ;  /* 0x20000082ff4b7230 */ /* 0x100fe40000004100 */
[C---:B------:R-:W-:Y:S01]  /*7810*/  FMUL R52, R70.reuse, R56 ;  /* 0x0000003846347220 */ /* 0x040fe20000400000 */
        /* <DEDUP_REMOVED lines=9> */
[----:B------:R-:W-:Y:S01]  /*78b0*/  FFMA R59, R73, R74, R59 ;  /* 0x0000004a493b7223 */ /* 0x000fe2000000003b */
[--C-:B------:R-:W-:Y:S02]  /*78c0*/  HADD2.F32 R72, -RZ, R136.reuse.H0_H0 ;  /* 0x20000088ff487230 */ /* 0x100fe40000004100 */
[C---:B------:R-:W-:Y:S01]  /*78d0*/  FMUL R56, R70.reuse, R60 ;  /* 0x0000003c46387220 */ /* 0x040fe20000400000 */
[----:B------:R-:W-:Y:S02]  /*78e0*/  HADD2.F32 R74, -RZ, R136.H1_H1 ;  /* 0x30000088ff4a7230 */ /* 0x000fe40000004100 */
[C---:B------:R-:W-:Y:S01]  /*78f0*/  FMUL R57, R70.reuse, R61 ;  /* 0x0000003d46397220 */ /* 0x040fe20000400000 */
[--C-:B------:R-:W-:Y:S02]  /*7900*/  HADD2.F32 R75, -RZ, R137.reuse.H0_H0 ;  /* 0x20000089ff4b7230 */ /* 0x100fe40000004100 */
[C---:B------:R-:W-:Y:S01]  /*7910*/  FMUL R58, R70.reuse, R62 ;  /* 0x0000003e463a7220 */ /* 0x040fe20000400000 */
[----:B------:R-:W-:Y:S01]  /*7920*/  F2FP.F16.F32.PACK_AB R110, R45, R44 ;  /* 0x0000002c2d6e723e */ /* 0x000fe200000000ff */
[----:B------:R-:W-:Y:S01]  /*7930*/  FFMA R56, R73, R72, R56 ;  /* 0x0000004849387223 */ /* 0x000fe20000000038 */
[----:B------:R-:W-:Y:S01]  /*7940*/  F2FP.F16.F32.PACK_AB R111, R51, R46 ;  /* 0x0000002e336f723e */ /* 0x000fe200000000ff */
[C---:B------:R-:W-:Y:S01]  /*7950*/  FFMA R57, R73.reuse, R74, R57 ;  /* 0x0000004a49397223 */ /* 0x040fe20000000039 */
[C---:B------:R-:W-:Y:S01]  /*7960*/  FFMA R58, R73.reuse, R75, R58 ;  /* 0x0000004b493a7223 */ /* 0x040fe2000000003a */
[----:B------:R-:W-:Y:S02]  /*7970*/  HADD2.F32 R72, -RZ, R137.H1_H1 ;  /* 0x30000089ff487230 */ /* 0x000fe40000004100 */
[C---:B------:R-:W-:Y:S01]  /*7980*/  FMUL R63, R70.reuse, R63 ;  /* 0x0000003f463f7220 */ /* 0x040fe20000400000 */
[----:B------:R1:W-:Y:S01]  /*7990*/  STS.128 [R170+0x400], R108 ;  /* 0x0004006caa007388 */ /* 0x0003e20000000c00 */
[--C-:B------:R-:W-:Y:S02]  /*79a0*/  HADD2.F32 R75, -RZ, R138.reuse.H0_H0 ;  /* 0x2000008aff4b7230 */ /* 0x100fe40000004100 */
[C---:B------:R-:W-:Y:S01]  /*79b0*/  FMUL R60, R70.reuse, R64 ;  /* 0x00000040463c7220 */ /* 0x040fe20000400000 */
[----:B------:R-:W-:Y:S02]  /*79c0*/  HADD2.F32 R74, -RZ, R138.H1_H1 ;  /* 0x3000008aff4a7230 */ /* 0x000fe40000004100 */
[C---:B------:R-:W-:Y:S01]  /*79d0*/  FMUL R61, R70.reuse, R65 ;  /* 0x00000041463d7220 */ /* 0x040fe20000400000 */
[--C-:B------:R-:W-:Y:S02]  /*79e0*/  HADD2.F32 R77, -RZ, R139.reuse.H0_H0 ;  /* 0x2000008bff4d7230 */ /* 0x100fe40000004100 */
[C---:B------:R-:W-:Y:S01]  /*79f0*/  FMUL R62, R70.reuse, R66 ;  /* 0x00000042463e7220 */ /* 0x040fe20000400000 */
[----:B------:R-:W-:Y:S02]  /*7a00*/  HADD2.F32 R76, -RZ, R139.H1_H1 ;  /* 0x3000008bff4c7230 */ /* 0x000fe40000004100 */
[----:B------:R-:W-:Y:S01]  /*7a10*/  FFMA R63, R73, R72, R63 ;  /* 0x00000048493f7223 */ /* 0x000fe2000000003f */
[----:B------:R-:W-:Y:S01]  /*7a20*/  FMUL R67, R70, R67 ;  /* 0x0000004346437220 */ /* 0x000fe20000400000 */
[----:B------:R-:W-:Y:S01]  /*7a30*/  F2FP.F16.F32.PACK_AB R116, R49, R48 ;  /* 0x000000303174723e */ /* 0x000fe200000000ff */
[----:B------:R-:W-:Y:S01]  /*7a40*/  FFMA R60, R73, R75, R60 ;  /* 0x0000004b493c7223 */ /* 0x000fe2000000003c */
[----:B------:R-:W-:Y:S01]  /*7a50*/  F2FP.F16.F32.PACK_AB R117, R55, R50 ;  /* 0x000000323775723e */ /* 0x000fe200000000ff */
[----:B------:R-:W-:Y:S01]  /*7a60*/  FFMA R61, R73, R74, R61 ;  /* 0x0000004a493d7223 */ /* 0x000fe2000000003d */
[----:B------:R-:W-:Y:S01]  /*7a70*/  F2FP.F16.F32.PACK_AB R118, R53, R52 ;  /* 0x000000343576723e */ /* 0x000fe200000000ff */
[----:B------:R-:W-:Y:S01]  /*7a80*/  FFMA R62, R73, R77, R62 ;  /* 0x0000004d493e7223 */ /* 0x000fe2000000003e */
[----:B------:R-:W-:Y:S01]  /*7a90*/  F2FP.F16.F32.PACK_AB R119, R59, R54 ;  /* 0x000000363b77723e */ /* 0x000fe200000000ff */
[----:B------:R-:W-:Y:S01]  /*7aa0*/  FFMA R67, R73, R76, R67 ;  /* 0x0000004c49437223 */ /* 0x000fe20000000043 */
[----:B------:R-:W-:Y:S02]  /*7ab0*/  F2FP.F16.F32.PACK_AB R124, R57, R56 ;  /* 0x00000038397c723e */ /* 0x000fe400000000ff */
[----:B------:R-:W-:Y:S01]  /*7ac0*/  F2FP.F16.F32.PACK_AB R125, R63, R58 ;  /* 0x0000003a3f7d723e */ /* 0x000fe200000000ff */
[----:B------:R1:W-:Y:S01]  /*7ad0*/  STS.128 [R153+0x400], R116 ;  /* 0x0004007499007388 */ /* 0x0003e20000000c00 */
[----:B------:R-:W-:Y:S02]  /*7ae0*/  F2FP.F16.F32.PACK_AB R126, R61, R60 ;  /* 0x0000003c3d7e723e */ /* 0x000fe400000000ff */
[----:B------:R-:W-:Y:S05]  /*7af0*/  F2FP.F16.F32.PACK_AB R127, R67, R62 ;  /* 0x0000003e437f723e */ /* 0x000fea00000000ff */
[----:B------:R1:W-:Y:S01]  /*7b00*/  STS.128 [R169+0x400], R124 ;  /* 0x0004007ca9007388 */ /* 0x0003e20000000c00 */
[----:B------:R-:W-:Y:S01]  /*7b10*/  @!PT LDS RZ, [RZ] ;  /* 0x00000000fffff984 */ /* 0x000fe20000000800 */
[----:B------:R-:W-:Y:S01]  /*7b20*/  @!PT LDS RZ, [RZ] ;  /* 0x00000000fffff984 */ /* 0x000fe20000000800 */
[----:B------:R-:W-:Y:S01]  /*7b30*/  @!PT LDS RZ, [RZ] ;  /* 0x00000000fffff984 */ /* 0x000fe20000000800 */
[----:B------:R-:W-:Y:S01]  /*7b40*/  @!PT LDS RZ, [RZ] ;  /* 0x00000000fffff984 */ /* 0x000fe20000000800 */
[----:B------:R2:W-:Y:S07]  /*7b50*/  MEMBAR.ALL.CTA ;  /* 0x0000000000007992 */ /* 0x0005ee0000008000 */
[----:B--2---:R-:W2:Y:S02]  /*7b60*/  FENCE.VIEW.ASYNC.S ;  /* 0x00000000000073c6 */ /* 0x004ea40000000000 */
[----:B--2---:R-:W-:Y:S06]  /*7b70*/  BAR.SYNC.DEFER_BLOCKING 0x1, 0x80 ;  /* 0x0042000000007b1d */ /* 0x004fec0000010000 */
[----:B------:R-:W-:Y:S05]  /*7b80*/  @P0 BRA `(.L_x_117) ;  /* 0x0000000000280947 */ /* 0x000fea0003800000 */
[----:B------:R-:W2:Y:S01]  /*7b90*/  LDCU.64 UR6, c[0x0][0x348] ;  /* 0x00006900ff0677ac */ /* 0x000ea20008000a00 */
[----:B------:R-:W-:Y:S01]  /*7ba0*/  UIADD3 UR4, UPT, UPT, UR44, 0x400, URZ ;  /* 0x000004002c047890 */ /* 0x000fe2000fffe0ff */
[----:B------:R-:W-:Y:S05]  /*7bb0*/  UMOV UR51, UR36 ;  /* 0x0000002400337c82 */ /* 0x000fea0008000000 */
[----:B------:R-:W-:Y:S04]  /*7bc0*/  MOV R150, UR4 ;  /* 0x0000000400967c02 */ /* 0x000fe80008000f00 */
[----:B------:R-:W-:Y:S01]  /*7bd0*/  R2UR UR48, R150 ;  /* 0x00000000963072ca */ /* 0x000fe200000e0000 */
[----:B--2---:R-:W-:Y:S04]  /*7be0*/  UIADD3 UR4, UP0, UPT, UR6, 0x680, URZ ;  /* 0x0000068006047890 */ /* 0x004fe8000ff1e0ff */
[----:B------:R-:W-:Y:S09]  /*7bf0*/  UIADD3.X UR5, UPT, UPT, URZ, UR7, URZ, UP0, !UPT ;  /* 0x00000007ff057290 */ /* 0x000ff200087fe4ff */
[----:B------:R2:W-:Y:S01]  /*7c00*/  UTMASTG.3D [UR48], [UR4] ;  /* 0x00000030040073b5 */ /* 0x0005e20008010000 */
[----:B------:R0:W-:Y:S01]  /*7c10*/  UTMACMDFLUSH ;  /* 0x00000000000079b7 */ /* 0x0001e20000000000 */
[----:B--2---:R-:W-:Y:S04]  /*7c20*/  DEPBAR.LE SB0, 0x1 ;  /* 0x000080400000791a */ /* 0x004fe80000000000 */
.L_x_117:
[----:B------:R-:W-:Y:S05]  /*7c30*/  BSYNC.RECONVERGENT B0 ;  /* 0x0000000000007941 */ /* 0x000fea0003800200 */
.L_x_116:
[----:B------:R-:W-:Y:S01]  /*7c40*/  BAR.SYNC.DEFER_BLOCKING 0x1, 0x80 ;  /* 0x0042000000007b1d */ /* 0x000fe20000010000 */
[----:B------:R-:W-:Y:S01]  /*7c50*/  ISETP.NE.AND P1, PT, R163, RZ, PT ;  /* 0x000000ffa300720c */ /* 0x000fe20003f25270 */
[----:B------:R-:W-:Y:S01]  /*7c60*/  UISETP.NE.AND UP0, UPT, UR52, URZ, UPT ;  /* 0x000000ff3400728c */ /* 0x000fe2000bf05270 */
[----:B------:R-:W-:Y:S11]  /*7c70*/  LEA R3, R78, UR44, 0x3 ;  /* 0x0000002c4e037c11 */ /* 0x000ff6000f8e18ff */
[----:B------:R-:W-:Y:S01]  /*7c80*/  @P1 SHF.L.U32 R2, R157, 0x1f, RZ ;  /* 0x0000001f9d021819 */ /* 0x000fe200000006ff */
[----:B------:R-:W-:Y:S06]  /*7c90*/  BRA.U !UP0, `(.L_x_118) ;  /* 0x0000000108247547 */ /* 0x000fec000b800000 */
[----:B------:R-:W-:Y:S01]  /*7ca0*/  IMAD.U32 R5, RZ, RZ, UR46 ;  /* 0x0000002eff057e24 */ /* 0x000fe2000f8e00ff */
[----:B------:R-:W-:Y:S01]  /*7cb0*/  MOV R0, UR47 ;  /* 0x0000002f00007c02 */ /* 0x000fe20008000f00 */
[----:B------:R-:W-:Y:S03]  /*7cc0*/  UIADD3 UR4, UPT, UPT, UR46, 0x1, URZ ;  /* 0x000000012e047890 */ /* 0x000fe6000fffe0ff */
[----:B------:R-:W-:Y:S01]  /*7cd0*/  @P1 LEA R5, R5, UR44, 0x3 ;  /* 0x0000002c05051c11 */ /* 0x000fe2000f8e18ff */
[----:B------:R-:W-:Y:S04]  /*7ce0*/  UISETP.NE.AND UP0, UPT, UR4, 0x4, UPT ;  /* 0x000000040400788c */ /* 0x000fe8000bf05270 */
[----:B------:R-:W-:Y:S01]  /*7cf0*/  @P1 VIADD R5, R5, 0x40 ;  /* 0x0000004005051836 */ /* 0x000fe20000000000 */
[----:B------:R-:W-:Y:S04]  /*7d00*/  USEL UR46, UR4, URZ, UP0 ;  /* 0x000000ff042e7287 */ /* 0x000fe80008000000 */
[----:B------:R-:W-:Y:S04]  /*7d10*/  @P1 PRMT R0, R0, 0x654, R5 ;  /* 0x0000065400001816 */ /* 0x000fe80000000005 */
[----:B------:R2:W-:Y:S04]  /*7d20*/  @P1 SYNCS.ARRIVE.TRANS64.RED.A1T0 RZ, [R0+URZ], RZ ;  /* 0x000000ff00ff19a7 */ /* 0x0005e800081004ff */
.L_x_118:
[----:B------:R-:W3:Y:S01]  /*7d30*/  @P1 SYNCS.PHASECHK.TRANS64.TRYWAIT P0, [R3+URZ+0x20], R2 ;  /* 0x00002002030015a7 */ /* 0x000ee200080011ff */
[----:B------:R-:W-:Y:S01]  /*7d40*/  BSSY B1, `(.L_x_119) ;  /* 0x000001f000017945 */ /* 0x000fe20003800000 */
[----:B---3--:R-:W-:Y:S03]  /*7d50*/  @P1 SEL R84, RZ, 0x1, !P0 ;  /* 0x00000001ff541807 */ /* 0x008fe60004000000 */
[----:B------:R-:W-:Y:S05]  /*7d60*/  @!P1 BRA `(.L_x_120) ;  /* 0x0000000000709947 */ /* 0x000fea0003800000 */
[----:B------:R-:W-:Y:S01]  /*7d70*/  ISETP.NE.AND P1, PT, R86, RZ, PT ;  /* 0x000000ff5600720c */ /* 0x000fe20003f25270 */
[----:B------:R-:W-:Y:S01]  /*7d80*/  BSSY B0, `(.L_x_121) ;  /* 0x000000b000007945 */ /* 0x000fe20003800000 */
[----:B------:R-:W-:Y:S11]  /*7d90*/  ISETP.NE.AND P0, PT, R84, RZ, PT ;  /* 0x000000ff5400720c */ /* 0x000ff60003f05270 */
[----:B------:R-:W-:Y:S05]  /*7da0*/  @P1 IMAD R6, R78, 0x4000, R165 ;  /* 0x000040004e061824 */ /* 0x000fea00078e02a5 */
[----:B--2---:R-:W-:Y:S04]  /*7db0*/  @P1 IADD3 R0, PT, PT, R6, UR44, RZ ;  /* 0x0000002c06001c10 */ /* 0x004fe8000fffe0ff */
[----:B------:R-:W-:Y:S01]  /*7dc0*/  @P1 IADD3 R4, PT, PT, R85, R0, RZ ;  /* 0x0000000055041210 */ /* 0x000fe20007ffe0ff */
[--C-:B------:R-:W-:Y:S02]  /*7dd0*/  @P1 IMAD.IADD R2, R79, 0x1, R0.reuse ;  /* 0x000000014f021824 */ /* 0x100fe400078e0200 */
[----:B------:R-:W-:Y:S01]  /*7de0*/  @P1 IMAD.IADD R5, R87, 0x1, R0 ;  /* 0x0000000157051824 */ /* 0x000fe200078e0200 */
[----:B------:R-:W-:Y:S06]  /*7df0*/  @P0 BRA `(.L_x_122) ;  /* 0x00000000000c0947 */ /* 0x000fec0003800000 */
[----:B------:R-:W-:Y:S04]  /*7e00*/  SHF.L.U32 R0, R157, 0x1f, RZ ;  /* 0x0000001f9d007819 */ /* 0x000fe800000006ff */
[----:B------:R-:W2:Y:S02]  /*7e10*/  SYNCS.PHASECHK.TRANS64.TRYWAIT P0, [R3+URZ+0x20], R0 ;  /* 0x00002000030075a7 */ /* 0x000ea400080011ff */
[----:B--2---:R-:W-:Y:S05]  /*7e20*/  @!P0 BRA `(.L_x_123) ;  /* 0x00000048003c8947 */ /* 0x004fea0003800000 */
.L_x_122:
[----:B------:R-:W-:Y:S05]  /*7e30*/  BSYNC B0 ;  /* 0x0000000000007941 */ /* 0x000fea0003800000 */
.L_x_121:
[----:B------:R-:W-:Y:S01]  /*7e40*/  ISETP.NE.AND P0, PT, R86, RZ, PT ;  /* 0x000000ff5600720c */ /* 0x000fe20003f05270 */
[----:B------:R-:W-:Y:S11]  /*7e50*/  VIADD R78, R78, 0x1 ;  /* 0x000000014e4e7836 */ /* 0x000ff60000000000 */
[----:B------:R-:W-:Y:S01]  /*7e60*/  @!UPT UIADD3 URZ, UPT, UPT, URZ, URZ, URZ ;  /* 0x000000fffffff290 */ /* 0x000fe2000fffe0ff */
[----:B------:R3:W4:Y:S01]  /*7e70*/  @P0 LDS.128 R80, [R6+UR44+0x400] ;  /* 0x0004002c06500984 */ /* 0x0007220008000c00 */
[--C-:B--2---:R-:W-:Y:S01]  /*7e80*/  @P0 IMAD.IADD R0, R85, 0x1, R2.reuse ;  /* 0x0000000155000824 */ /* 0x104fe200078e0202 */
[C---:B------:R-:W-:Y:S01]  /*7e90*/  @P0 IADD3 R3, PT, PT, R87.reuse, R4, RZ ;  /* 0x0000000457030210 */ /* 0x040fe20007ffe0ff */
[C---:B------:R-:W-:Y:S01]  /*7ea0*/  @P0 IMAD.IADD R7, R87.reuse, 0x1, R2 ;  /* 0x0000000157070824 */ /* 0x040fe200078e0202 */
[----:B------:R3:W2:Y:S02]  /*7eb0*/  @P0 LDS.128 R88, [R5+0x400] ;  /* 0x0004000005580984 */ /* 0x0006a40000000c00 */
[----:B------:R-:W-:Y:S02]  /*7ec0*/  @P0 IADD3 R8, PT, PT, R87, R0, RZ ;  /* 0x0000000057080210 */ /* 0x000fe40007ffe0ff */
[----:B------:R3:W1:Y:S04]  /*7ed0*/  @P0 LDS.128 R96, [R4+0x400] ;  /* 0x0004000004600984 */ /* 0x0006680000000c00 */
[----:B------:R3:W1:Y:S04]  /*7ee0*/  @P0 LDS.128 R104, [R3+0x400] ;  /* 0x0004000003680984 */ /* 0x0006680000000c00 */
[----:B------:R3:W1:Y:S04]  /*7ef0*/  @P0 LDS.128 R112, [R2+0x400] ;  /* 0x0004000002700984 */ /* 0x0006680000000c00 */
[----:B------:R3:W1:Y:S04]  /*7f00*/  @P0 LDS.128 R120, [R7+0x400] ;  /* 0x0004000007780984 */ /* 0x0006680000000c00 */
[----:B------:R3:W1:Y:S04]  /*7f10*/  @P0 LDS.128 R128, [R0+0x400] ;  /* 0x0004000000800984 */ /* 0x0006680000000c00 */
[----:B------:R3:W1:Y:S02]  /*7f20*/  @P0 LDS.128 R136, [R8+0x400] ;  /* 0x0004000008880984 */ /* 0x0006640000000c00 */
.L_x_120:
[----:B------:R-:W-:Y:S05]  /*7f30*/  BSYNC B1 ;  /* 0x0000000000017941 */ /* 0x000fea0003800000 */
.L_x_119:
[----:B--23--:R-:W-:Y:S05]  /*7f40*/  VIADD R0, R71, 0x40 ;  /* 0x0000004047007836 */ /* 0x00cfea0000000000 */
[----:B------:R-:W-:Y:S04]  /*7f50*/  SHF.R.U32.HI R0, RZ, 0x15, R0 ;  /* 0x00000015ff007819 */ /* 0x000fe80000011600 */
[----:B------:R-:W-:Y:S11]  /*7f60*/  LOP3.LUT P0, RZ, R0, 0x3, R147, 0x48, !PT ;  /* 0x0000000300ff7812 */ /* 0x000ff60007804893 */
[----:B------:R-:W-:Y:S02]  /*7f70*/  @!UPT UIADD3 URZ, UPT, UPT, URZ, URZ, URZ ;  /* 0x000000fffffff290 */ /* 0x000fe4000fffe0ff */
[----:B------:R-:W-:Y:S05]  /*7f80*/  @!P0 BRA `(.L_x_124) ;  /* 0x0000000000408947 */ /* 0x000fea0003800000 */
[----:B------:R-:W2:Y:S01]  /*7f90*/  LDCU.64 UR8, c[0x4][0x70] ;  /* 0x01000e00ff0877ac */ /* 0x000ea20008000a00 */
[----:B------:R-:W-:Y:S01]  /*7fa0*/  MOV R3, 0x0 ;  /* 0x0000000000037802 */ /* 0x000fe20000000f00 */
[----:B------:R-:W-:Y:S02]  /*7fb0*/  HFMA2 R12, -RZ, RZ, 0, 5.9604644775390625e-08 ;  /* 0x00000001ff0c7431 */ /* 0x000fe400000001ff */
[----:B------:R-:W-:Y:S02]  /*7fc0*/  IMAD.MOV.U32 R8, RZ, RZ, 0x192 ;  /* 0x00000192ff087424 */ /* 0x000fe400078e00ff */
[----:B------:R-:W-:Y:S01]  /*7fd0*/  IMAD.MOV.U32 R13, RZ, RZ, RZ ;  /* 0x000000ffff0d7224 */ /* 0x000fe200078e00ff */
[----:B------:R-:W3:Y:S01]  /*7fe0*/  LDCU.64 UR6, c[0x4][0x78] ;  /* 0x01000f00ff0677ac */ /* 0x000ee20008000a00 */
[----:B------:R-:W1:Y:S01]  /*7ff0*/  LDC.64 R2, c[0x4][R3] ;  /* 0x0100000003027b82 */ /* 0x000e620000000a00 */
[----:B------:R-:W5:Y:S01]  /*8000*/  LDCU.64 UR4, c[0x4][0x10] ;  /* 0x01000200ff0477ac */ /* 0x000f620008000a00 */
[----:B--2---:R-:W-:Y:S01]  /*8010*/  MOV R5, UR9 ;  /* 0x0000000900057c02 */ /* 0x004fe20008000f00 */
[----:B------:R-:W-:Y:S01]  /*8020*/  IMAD.U32 R4, RZ, RZ, UR8 ;  /* 0x00000008ff047e24 */ /* 0x000fe2000f8e00ff */
[----:B---3--:R-:W-:Y:S01]  /*8030*/  MOV R7, UR7 ;  /* 0x0000000700077c02 */ /* 0x008fe20008000f00 */
[----:B------:R-:W-:Y:S01]  /*8040*/  IMAD.U32 R6, RZ, RZ, UR6 ;  /* 0x00000006ff067e24 */ /* 0x000fe2000f8e00ff */
[----:B-----5:R-:W-:Y:S01]  /*8050*/  MOV R11, UR5 ;  /* 0x00000005000b7c02 */ /* 0x020fe20008000f00 */
[----:B------:R-:W-:Y:S02]  /*8060*/  IMAD.U32 R10, RZ, RZ, UR4 ;  /* 0x00000004ff0a7e24 */ /* 0x000fe4000f8e00ff */
[----:B------:R-:W-:Y:S07]  /*8070*/  LEPC R20, `(.L_x_124) ;  /* 0x000000001014794e */ /* 0x000fee0000000000 */
[----:B-1--4-:R-:W-:Y:S05]  /*8080*/  CALL.ABS.NOINC R2 ;  /* 0x0000000002007343 */ /* 0x012fea0003c00000 */
.L_x_124:
[----:B------:R-:W-:Y:S05]  /*8090*/  WARPSYNC.ALL ;  /* 0x0000000000007948 */ /* 0x000fea0003800000 */
[----:B------:R-:W-:Y:S01]  /*80a0*/  R2UR UR4, R71 ;  /* 0x00000000470472ca */ /* 0x000fe200000e0000 */
[--C-:B----4-:R-:W-:Y:S01]  /*80b0*/  HADD2.F32 R72, -RZ, R80.reuse.H0_H0 ;  /* 0x20000050ff487230 */ /* 0x110fe20000004100 */
[----:B------:R-:W-:Y:S01]  /*80c0*/  ISETP.NE.AND P6, PT, R163, RZ, PT ;  /* 0x000000ffa300720c */ /* 0x000fe20003fc5270 */
[----:B------:R-:W-:Y:S01]  /*80d0*/  HADD2.F32 R75, -RZ, R80.H1_H1 ;  /* 0x30000050ff4b7230 */ /* 0x000fe20000004100 */
[----:B------:R-:W-:Y:S01]  /*80e0*/  MOV R0, UR46 ;  /* 0x0000002e00007c02 */ /* 0x000fe20008000f00 */
[--C-:B------:R-:W-:Y:S01]  /*80f0*/  HADD2.F32 R74, -RZ, R81.reuse.H0_H0 ;  /* 0x20000051ff4a7230 */ /* 0x100fe20000004100 */
[----:B------:R-:W-:Y:S01]  /*8100*/  MOV R77, UR47 ;  /* 0x0000002f004d7c02 */ /* 0x000fe20008000f00 */
[----:B------:R-:W-:Y:S01]  /*8110*/  HADD2.F32 R76, -RZ, R81.H1_H1 ;  /* 0x30000051ff4c7230 */ /* 0x000fe20000004100 */
[----:B------:R-:W-:Y:S01]  /*8120*/  ISETP.NE.AND P0, PT, R160, RZ, PT ;  /* 0x000000ffa000720c */ /* 0x000fe20003f05270 */
[----:B------:R-:W-:Y:S04]  /*8130*/  BSSY.RECONVERGENT B0, `(.L_x_125) ;  /* 0x00000fd000007945 */ /* 0x000fe80003800200 */
[----:B------:R-:W2:Y:S02]  /*8140*/  LDTM.x64 R4, tmem[UR4+0x40] ;  /* 0x00004004000479ee */ /* 0x000ea40008340000 */
[----:B------:R-:W-:Y:S04]  /*8150*/  @P6 LEA R0, R0, UR44, 0x3 ;  /* 0x0000002c00006c11 */ /* 0x000fe8000f8e18ff */
[----:B------:R-:W-:Y:S04]  /*8160*/  @P6 IADD3 R0, PT, PT, R0, 0x40, RZ ;  /* 0x0000004000006810 */ /* 0x000fe80007ffe0ff */
[----:B------:R-:W-:Y:S01]  /*8170*/  @P6 PRMT R77, R77, 0x654, R0 ;  /* 0x000006544d4d6816 */ /* 0x000fe20000000000 */
[C---:B--2---:R-:W-:Y:S01]  /*8180*/  FMUL R0, R70.reuse, R4 ;  /* 0x0000000446007220 */ /* 0x044fe20000400000 */
[C---:B------:R-:W-:Y:S01]  /*8190*/  FMUL R2, R70.reuse, R5 ;  /* 0x0000000546027220 */ /* 0x040fe20000400000 */
[C---:B------:R-:W-:Y:S01]  /*81a0*/  FMUL R3, R70.reuse, R6 ;  /* 0x0000000646037220 */ /* 0x040fe20000400000 */
[C---:B------:R-:W-:Y:S01]  /*81b0*/  FMUL R7, R70.reuse, R7 ;  /* 0x0000000746077220 */ /* 0x040fe20000400000 */
[C---:B------:R-:W-:Y:S01]  /*81c0*/  FFMA R0, R73.reuse, R72, R0 ;  /* 0x0000004849007223 */ /* 0x040fe20000000000 */
[C---:B------:R-:W-:Y:S01]  /*81d0*/  FFMA R2, R73.reuse, R75, R2 ;  /* 0x0000004b49027223 */ /* 0x040fe20000000002 */
[--C-:B------:R-:W-:Y:S02]  /*81e0*/  HADD2.F32 R75, -RZ, R82.reuse.H0_H0 ;  /* 0x20000052ff4b7230 */ /* 0x100fe40000004100 */
[C---:B------:R-:W-:Y:S01]  /*81f0*/  FFMA R3, R73.reuse, R74, R3 ;  /* 0x0000004a49037223 */ /* 0x040fe20000000003 */
[----:B------:R-:W-:Y:S01]  /*8200*/  FFMA R7, R73, R76, R7 ;  /* 0x0000004c49077223 */ /* 0x000fe20000000007 */
[----:B------:R-:W-:Y:S01]  /*8210*/  FMUL R4, R70, R8 ;  /* 0x0000000846047220 */ /* 0x000fe20000400000 */
[----:B-1----:R-:W-:Y:S01]  /*8220*/  F2FP.F16.F32.PACK_AB R92, R2, R0 ;  /* 0x00000000025c723e */ /* 0x002fe200000000ff */
[----:B------:R-:W-:Y:S02]  /*8230*/  HADD2.F32 R72, -RZ, R82.H1_H1 ;  /* 0x30000052ff487230 */ /* 0x000fe40000004100 */
[C---:B------:R-:W-:Y:S01]  /*8240*/  FMUL R5, R70.reuse, R9 ;  /* 0x0000000946057220 */ /* 0x040fe20000400000 */
[----:B------:R-:W-:Y:S01]  /*8250*/  F2FP.F16.F32.PACK_AB R93, R7, R3 ;  /* 0x00000003075d723e */ /* 0x000fe200000000ff */
        /* <DEDUP_REMOVED lines=19> */
[----:B------:R1:W-:Y:S01]  /*8390*/  STS.128 [R165+UR44+0x4400], R92 ;  /* 0x0044005ca5007988 */ /* 0x0003e20008000c2c */
        /* <DEDUP_REMOVED lines=8> */
[C---:B------:R-:W-:Y:S01]  /*8420*/  FMUL R14, R70.reuse, R18 ;  /* 0x00000012460e7220 */ /* 0x040fe20000400000 */
[----:B------:R-:W-:Y:S01]  /*8430*/  F2FP.F16.F32.PACK_AB R101, R15, R10 ;  /* 0x0000000a0f65723e */ /* 0x000fe200000000ff */
[C---:B------:R-:W-:Y:S01]  /*8440*/  FFMA R12, R73.reuse, R3, R12 ;  /* 0x00000003490c7223 */ /* 0x040fe2000000000c */
[--C-:B------:R-:W-:Y:S02]  /*8450*/  HADD2.F32 R3, -RZ, R91.reuse.H0_H0 ;  /* 0x2000005bff037230 */ /* 0x100fe40000004100 */
[C---:B------:R-:W-:Y:S01]  /*8460*/  FFMA R13, R73.reuse, R0, R13 ;  /* 0x00000000490d7223 */ /* 0x040fe2000000000d */
[----:B------:R-:W-:Y:S02]  /*8470*/  HADD2.F32 R2, -RZ, R91.H1_H1 ;  /* 0x3000005bff027230 */ /* 0x000fe40000004100 */
[C---:B------:R-:W-:Y:S01]  /*8480*/  FMUL R19, R70.reuse, R19 ;  /* 0x0000001346137220 */ /* 0x040fe20000400000 */
[--C-:B------:R-:W-:Y:S02]  /*8490*/  HADD2.F32 R75, -RZ, R96.reuse.H0_H0 ;  /* 0x20000060ff4b7230 */ /* 0x100fe40000004100 */
[----:B------:R-:W-:Y:S01]  /*84a0*/  FFMA R14, R73, R3, R14 ;  /* 0x00000003490e7223 */ /* 0x000fe2000000000e */
[----:B------:R-:W-:Y:S01]  /*84b0*/  F2FP.F16.F32.PACK_AB R102, R13, R12 ;  /* 0x0000000c0d66723e */ /* 0x000fe200000000ff */
        /* <DEDUP_REMOVED lines=38> */
[C---:B------:R-:W-:Y:S01]  /*8720*/  FMUL R31, R70.reuse, R31 ;  /* 0x0000001f461f7220 */ /* 0x040fe20000400000 */
[----:B------:R3:W-:Y:S01]  /*8730*/  STS.128 [R164+0x4400], R108 ;  /* 0x0044006ca4007388 */ /* 0x0007e20000000c00 */
[--C-:B------:R-:W-:Y:S02]  /*8740*/  HADD2.F32 R3, -RZ, R106.reuse.H0_H0 ;  /* 0x2000006aff037230 */ /* 0x100fe40000004100 */
[----:B------:R-:W-:Y:S01]  /*8750*/  FFMA R26, R73, R0, R26 ;  /* 0x00000000491a7223 */ /* 0x000fe2000000001a */
[----:B------:R-:W-:Y:S01]  /*8760*/  HADD2.F32 R0, -RZ, R105.H1_H1 ;  /* 0x30000069ff007230 */ /* 0x000fe20000004100 */
[----:B------:R-:W-:Y:S01]  /*8770*/  F2FP.F16.F32.PACK_AB R116, R25, R24 ;  /* 0x000000181974723e */ /* 0x000fe200000000ff */
[C---:B------:R-:W-:Y:S01]  /*8780*/  FMUL R28, R70.reuse, R32 ;  /* 0x00000020461c7220 */ /* 0x040fe20000400000 */
[----:B------:R-:W-:Y:S02]  /*8790*/  HADD2.F32 R2, -RZ, R106.H1_H1 ;  /* 0x3000006aff027230 */ /* 0x000fe40000004100 */
[C---:B------:R-:W-:Y:S01]  /*87a0*/  FMUL R29, R70.reuse, R33 ;  /* 0x00000021461d7220 */ /* 0x040fe20000400000 */
[--C-:B------:R-:W-:Y:S02]  /*87b0*/  HADD2.F32 R75, -RZ, R107.reuse.H0_H0 ;  /* 0x2000006bff4b7230 */ /* 0x100fe40000004100 */
[C---:B------:R-:W-:Y:S01]  /*87c0*/  FFMA R31, R73.reuse, R0, R31 ;  /* 0x00000000491f7223 */ /* 0x040fe2000000001f */
[C---:B------:R-:W-:Y:S01]  /*87d0*/  FFMA R28, R73.reuse, R3, R28 ;  /* 0x00000003491c7223 */ /* 0x040fe2000000001c */
[----:B------:R-:W-:Y:S01]  /*87e0*/  FFMA R29, R73, R2, R29 ;  /* 0x00000002491d7223 */ /* 0x000fe2000000001d */
[C---:B------:R-:W-:Y:S01]  /*87f0*/  FMUL R30, R70.reuse, R34 ;  /* 0x00000022461e7220 */ /* 0x040fe20000400000 */
[----:B------:R-:W-:Y:S01]  /*8800*/  HADD2.F32 R72, -RZ, R107.H1_H1 ;  /* 0x3000006bff487230 */ /* 0x000fe20000004100 */
[----:B------:R-:W-:Y:S01]  /*8810*/  F2FP.F16.F32.PACK_AB R117, R31, R26 ;  /* 0x0000001a1f75723e */ /* 0x000fe200000000ff */
        /* <DEDUP_REMOVED lines=16> */
[----:B-1----:R-:W-:Y:S01]  /*8920*/  F2FP.F16.F32.PACK_AB R92, R33, R32 ;  /* 0x00000020215c723e */ /* 0x002fe200000000ff */
        /* <DEDUP_REMOVED lines=42> */
[--C-:B------:R-:W-:Y:S02]  /*8bd0*/  HADD2.F32 R3, -RZ, R128.reuse.H0_H0 ;  /* 0x20000080ff037230 */ /* 0x100fe40000004100 */
[C---:B------:R-:W-:Y:S01]  /*8be0*/  FFMA R46, R73.reuse, R75, R46 ;  /* 0x0000004b492e7223 */ /* 0x040fe2000000002e */
[C---:B------:R-:W-:Y:S01]  /*8bf0*/  FMUL R48, R70.reuse, R52 ;  /* 0x0000003446307220 */ /* 0x040fe20000400000 */
        /* <DEDUP_REMOVED lines=17> */
[C---:B------:R-:W-:Y:S01]  /*8d10*/  FFMA R52, R73.reuse, R0, R52 ;  /* 0x0000000049347223 */ /* 0x040fe20000000034 */
[C---:B------:R-:W-:Y:S01]  /*8d20*/  FFMA R53, R73.reuse, R2, R53 ;  /* 0x0000000249357223 */ /* 0x040fe20000000035 */
[----:B------:R-:W-:Y:S02]  /*8d30*/  HADD2.F32 R0, -RZ, R131.H1_H1 ;  /* 0x30000083ff007230 */ /* 0x000fe40000004100 */
[----:B------:R-:W-:Y:S01]  /*8d40*/  FFMA R54, R73, R3, R54 ;  /* 0x0000000349367223 */ /* 0x000fe20000000036 */
[C---:B------:R-:W-:Y:S01]  /*8d50*/  FMUL R59, R70.reuse, R59 ;  /* 0x0000003b463b7220 */ /* 0x040fe20000400000 */
[--C-:B------:R-:W-:Y:S02]  /*8d60*/  HADD2.F32 R3, -RZ, R136.reuse.H0_H0 ;  /* 0x20000088ff037230 */ /* 0x100fe40000004100 */
[C---:B------:R-:W-:Y:S01]  /*8d70*/  FMUL R56, R70.reuse, R60 ;  /* 0x0000003c46387220 */ /* 0x040fe20000400000 */
[----:B------:R-:W-:Y:S02]  /*8d80*/  HADD2.F32 R2, -RZ, R136.H1_H1 ;  /* 0x30000088ff027230 */ /* 0x000fe40000004100 */
[C---:B------:R-:W-:Y:S01]  /*8d90*/  FMUL R57, R70.reuse, R61 ;  /* 0x0000003d46397220 */ /* 0x040fe20000400000 */
[--C-:B------:R-:W-:Y:S01]  /*8da0*/  HADD2.F32 R75, -RZ, R137.reuse.H0_H0 ;  /* 0x20000089ff4b7230 */ /* 0x100fe20000004100 */
[----:B------:R-:W-:Y:S01]  /*8db0*/  F2FP.F16.F32.PACK_AB R102, R45, R44 ;  /* 0x0000002c2d66723e */ /* 0x000fe200000000ff */
[C---:B------:R-:W-:Y:S01]  /*8dc0*/  FMUL R58, R70.reuse, R62 ;  /* 0x0000003e463a7220 */ /* 0x040fe20000400000 */
[----:B------:R-:W-:Y:S01]  /*8dd0*/  F2FP.F16.F32.PACK_AB R103, R51, R46 ;  /* 0x0000002e3367723e */ /* 0x000fe200000000ff */
[C---:B------:R-:W-:Y:S01]  /*8de0*/  FFMA R59, R73.reuse, R0, R59 ;  /* 0x00000000493b7223 */ /* 0x040fe2000000003b */
[C---:B------:R-:W-:Y:S01]  /*8df0*/  FFMA R56, R73.reuse, R3, R56 ;  /* 0x0000000349387223 */ /* 0x040fe20000000038 */
[----:B------:R-:W-:Y:S02]  /*8e00*/  HADD2.F32 R0, -RZ, R137.H1_H1 ;  /* 0x30000089ff007230 */ /* 0x000fe40000004100 */
[C---:B------:R-:W-:Y:S01]  /*8e10*/  FFMA R57, R73.reuse, R2, R57 ;  /* 0x0000000249397223 */ /* 0x040fe20000000039 */
[----:B------:R1:W-:Y:S01]  /*8e20*/  STS.128 [R170+0x4400], R100 ;  /* 0x00440064aa007388 */ /* 0x0003e20000000c00 */
[C---:B------:R-:W-:Y:S01]  /*8e30*/  FMUL R63, R70.reuse, R63 ;  /* 0x0000003f463f7220 */ /* 0x040fe20000400000 */
[--C-:B------:R-:W-:Y:S02]  /*8e40*/  HADD2.F32 R3, -RZ, R138.reuse.H0_H0 ;  /* 0x2000008aff037230 */ /* 0x100fe40000004100 */
[C---:B------:R-:W-:Y:S01]  /*8e50*/  FFMA R58, R73.reuse, R75, R58 ;  /* 0x0000004b493a7223 */ /* 0x040fe2000000003a */
        /* <DEDUP_REMOVED lines=8> */
[----:B---3--:R-:W-:Y:S01]  /*8ee0*/  F2FP.F16.F32.PACK_AB R108, R49, R48 ;  /* 0x00000030316c723e */ /* 0x008fe200000000ff */
[----:B------:R-:W-:Y:S01]  /*8ef0*/  FFMA R60, R73, R3, R60 ;  /* 0x00000003493c7223 */ /* 0x000fe2000000003c */
[----:B------:R-:W-:Y:S01]  /*8f00*/  F2FP.F16.F32.PACK_AB R109, R55, R50 ;  /* 0x00000032376d723e */ /* 0x000fe200000000ff */
[----:B------:R-:W-:Y:S01]  /*8f10*/  FFMA R61, R73, R2, R61 ;  /* 0x00000002493d7223 */ /* 0x000fe2000000003d */
[----:B------:R-:W-:Y:S01]  /*8f20*/  F2FP.F16.F32.PACK_AB R110, R53, R52 ;  /* 0x00000034356e723e */ /* 0x000fe200000000ff */
[----:B------:R-:W-:Y:S01]  /*8f30*/  FFMA R62, R73, R75, R62 ;  /* 0x0000004b493e7223 */ /* 0x000fe2000000003e */
[----:B------:R-:W-:Y:S01]  /*8f40*/  F2FP.F16.F32.PACK_AB R111, R59, R54 ;  /* 0x000000363b6f723e */ /* 0x000fe200000000ff */
[----:B------:R-:W-:Y:S01]  /*8f50*/  FFMA R67, R73, R72, R67 ;  /* 0x0000004849437223 */ /* 0x000fe20000000043 */
[----:B----4-:R-:W-:Y:S02]  /*8f60*/  F2FP.F16.F32.PACK_AB R116, R57, R56 ;  /* 0x000000383974723e */ /* 0x010fe400000000ff */
[----:B------:R-:W-:Y:S01]  /*8f70*/  F2FP.F16.F32.PACK_AB R117, R63, R58 ;  /* 0x0000003a3f75723e */ /* 0x000fe200000000ff */
[----:B------:R1:W-:Y:S01]  /*8f80*/  STS.128 [R153+0x4400], R108 ;  /* 0x0044006c99007388 */ /* 0x0003e20000000c00 */
[----:B------:R-:W-:Y:S02]  /*8f90*/  F2FP.F16.F32.PACK_AB R118, R61, R60 ;  /* 0x0000003c3d76723e */ /* 0x000fe400000000ff */
[----:B------:R-:W-:Y:S02]  /*8fa0*/  F2FP.F16.F32.PACK_AB R119, R67, R62 ;  /* 0x0000003e4377723e */ /* 0x000fe400000000ff */
[----:B------:R-:W-:Y:S02]  /*8fb0*/  LEA R0, R78, UR44, 0x3 ;  /* 0x0000002c4e007c11 */ /* 0x000fe4000f8e18ff */
[----:B------:R-:W-:Y:S01]  /*8fc0*/  @P6 SHF.L.U32 R3, R157, 0x1f, RZ ;  /* 0x0000001f9d036819 */ /* 0x000fe200000006ff */
        /* <DEDUP_REMOVED lines=10> */
[----:B------:R-:W-:Y:S02]  /*9070*/  UIADD3 UR9, UPT, UPT, UR49, 0x40, URZ ;  /* 0x0000004031097890 */ /* 0x000fe4000fffe0ff */
[----:B------:R-:W-:Y:S01]  /*9080*/  UIADD3 UR8, UPT, UPT, UR44, 0x4400, URZ ;  /* 0x000044002c087890 */ /* 0x000fe2000fffe0ff */
[----:B------:R-:W-:Y:S01]  /*9090*/  UMOV UR10, UR50 ;  /* 0x00000032000a7c82 */ /* 0x000fe20008000000 */
[----:B------:R-:W-:Y:S01]  /*90a0*/  UMOV UR11, UR36 ;  /* 0x00000024000b7c82 */ /* 0x000fe20008000000 */
[----:B--2---:R-:W-:Y:S04]  /*90b0*/  UIADD3 UR4, UP0, UPT, UR6, 0x680, URZ ;  /* 0x0000068006047890 */ /* 0x004fe8000ff1e0ff */
[----:B------:R-:W-:Y:S09]  /*90c0*/  UIADD3.X UR5, UPT, UPT, URZ, UR7, URZ, UP0, !UPT ;  /* 0x00000007ff057290 */ /* 0x000ff200087fe4ff */
[----:B------:R2:W-:Y:S01]  /*90d0*/  UTMASTG.3D [UR8], [UR4] ;  /* 0x00000008040073b5 */ /* 0x0005e20008010000 */
[----:B------:R0:W-:Y:S01]  /*90e0*/  UTMACMDFLUSH ;  /* 0x00000000000079b7 */ /* 0x0001e20000000000 */
[----:B--2---:R-:W-:Y:S04]  /*90f0*/  DEPBAR.LE SB0, 0x1 ;  /* 0x000080400000791a */ /* 0x004fe80000000000 */
.L_x_126:
[----:B------:R-:W-:Y:S05]  /*9100*/  BSYNC.RECONVERGENT B0 ;  /* 0x0000000000007941 */ /* 0x000fea0003800200 */
.L_x_125:
[----:B------:R-:W-:Y:S01]  /*9110*/  BAR.SYNC.DEFER_BLOCKING 0x1, 0x80 ;  /* 0x0042000000007b1d */ /* 0x000fe20000010000 */
[----:B------:R-:W-:Y:S04]  /*9120*/  UIADD3 UR4, UPT, UPT, UR46, 0x1, URZ ;  /* 0x000000012e047890 */ /* 0x000fe8000fffe0ff */
[----:B------:R-:W-:Y:S04]  /*9130*/  UISETP.NE.AND UP0, UPT, UR4, 0x4, UPT ;  /* 0x000000040400788c */ /* 0x000fe8000bf05270 */
[----:B------:R-:W-:Y:S01]  /*9140*/  USEL UR45, UR4, URZ, UP0 ;  /* 0x000000ff042d7287 */ /* 0x000fe20008000000 */
[----:B------:R2:W-:Y:S01]  /*9150*/  @P6 SYNCS.ARRIVE.TRANS64.RED.A1T0 RZ, [R77+URZ], RZ ;  /* 0x000000ff4dff69a7 */ /* 0x0005e200081004ff */
[----:B------:R-:W-:Y:S01]  /*9160*/  BSSY B1, `(.L_x_127) ;  /* 0x0000020000017945 */ /* 0x000fe20003800000 */
[----:B------:R-:W3:Y:S02]  /*9170*/  @P6 SYNCS.PHASECHK.TRANS64.TRYWAIT P0, [R0+URZ+0x20], R3 ;  /* 0x00002003000065a7 */ /* 0x000ee400080011ff */
[----:B---3--:R-:W-:Y:S01]  /*9180*/  @P6 SEL R84, RZ, 0x1, !P0 ;  /* 0x00000001ff546807 */ /* 0x008fe20004000000 */
[----:B--2---:R-:W-:Y:S06]  /*9190*/  @!P6 BRA `(.L_x_128) ;  /* 0x000000000070e947 */ /* 0x004fec0003800000 */
[----:B------:R-:W-:Y:S01]  /*91a0*/  ISETP.NE.AND P1, PT, R86, RZ, PT ;  /* 0x000000ff5600720c */ /* 0x000fe20003f25270 */
[----:B------:R-:W-:Y:S01]  /*91b0*/  BSSY B0, `(.L_x_129) ;  /* 0x000000b000007945 */ /* 0x000fe20003800000 */
[----:B------:R-:W-:Y:S11]  /*91c0*/  ISETP.NE.AND P0, PT, R84, RZ, PT ;  /* 0x000000ff5400720c */ /* 0x000ff60003f05270 */
[----:B------:R-:W-:Y:S05]  /*91d0*/  @P1 IMAD R5, R78, 0x4000, R165 ;  /* 0x000040004e051824 */ /* 0x000fea00078e02a5 */
[----:B------:R-:W-:Y:S04]  /*91e0*/  @P1 IADD3 R6, PT, PT, R5, UR44, RZ ;  /* 0x0000002c05061c10 */ /* 0x000fe8000fffe0ff */
[----:B------:R-:W-:Y:S01]  /*91f0*/  @P1 IADD3 R4, PT, PT, R85, R6, RZ ;  /* 0x0000000655041210 */ /* 0x000fe20007ffe0ff */
[--C-:B------:R-:W-:Y:S02]  /*9200*/  @P1 IMAD.IADD R2, R79, 0x1, R6.reuse ;  /* 0x000000014f021824 */ /* 0x100fe400078e0206 */
[----:B------:R-:W-:Y:S01]  /*9210*/  @P1 IMAD.IADD R3, R87, 0x1, R6 ;  /* 0x0000000157031824 */ /* 0x000fe200078e0206 */
[----:B------:R-:W-:Y:S06]  /*9220*/  @P0 BRA `(.L_x_130) ;  /* 0x00000000000c0947 */ /* 0x000fec0003800000 */
[----:B------:R-:W-:Y:S04]  /*9230*/  SHF.L.U32 R7, R157, 0x1f, RZ ;  /* 0x0000001f9d077819 */ /* 0x000fe800000006ff */
[----:B------:R-:W2:Y:S02]  /*9240*/  SYNCS.PHASECHK.TRANS64.TRYWAIT P0, [R0+URZ+0x20], R7 ;  /* 0x00002007000075a7 */ /* 0x000ea400080011ff */
[----:B--2---:R-:W-:Y:S05]  /*9250*/  @!P0 BRA `(.L_x_131) ;  /* 0x0000003400448947 */ /* 0x004fea0003800000 */
.L_x_130:
[----:B------:R-:W-:Y:S05]  /*9260*/  BSYNC B0 ;  /* 0x0000000000007941 */ /* 0x000fea0003800000 */
.L_x_129:
        /* <DEDUP_REMOVED lines=15> */
.L_x_128:
[----:B------:R-:W-:Y:S05]  /*9360*/  BSYNC B1 ;  /* 0x0000000000017941 */ /* 0x000fea0003800000 */
.L_x_127:
[----:B---3--:R-:W-:Y:S05]  /*9370*/  VIADD R0, R71, 0x80 ;  /* 0x0000008047007836 */ /* 0x008fea0000000000 */
[----:B------:R-:W-:Y:S04]  /*9380*/  SHF.R.U32.HI R0, RZ, 0x15, R0 ;  /* 0x00000015ff007819 */ /* 0x000fe80000011600 */
[----:B------:R-:W-:Y:S11]  /*9390*/  LOP3.LUT P0, RZ, R0, 0x3, R147, 0x48, !PT ;  /* 0x0000000300ff7812 */ /* 0x000ff60007804893 */
[----:B------:R-:W-:Y:S02]  /*93a0*/  @!UPT UIADD3 URZ, UPT, UPT, URZ, URZ, URZ ;  /* 0x000000fffffff290 */ /* 0x000fe4000fffe0ff */
[----:B------:R-:W-:Y:S05]  /*93b0*/  @!P0 BRA `(.L_x_132) ;  /* 0x0000000000408947 */ /* 0x000fea0003800000 */
[----:B------:R-:W3:Y:S01]  /*93c0*/  LDCU.64 UR8, c[0x4][0x70] ;  /* 0x01000e00ff0877ac */ /* 0x000ee20008000a00 */
[----:B------:R-:W-:Y:S01]  /*93d0*/  MOV R3, 0x0 ;  /* 0x0000000000037802 */ /* 0x000fe20000000f00 */
[----:B------:R-:W-:Y:S02]  /*93e0*/  HFMA2 R12, -RZ, RZ, 0, 5.9604644775390625e-08 ;  /* 0x00000001ff0c7431 */ /* 0x000fe400000001ff */
[----:B------:R-:W-:Y:S02]  /*93f0*/  IMAD.MOV.U32 R8, RZ, RZ, 0x192 ;  /* 0x00000192ff087424 */ /* 0x000fe400078e00ff */
[----:B------:R-:W-:Y:S01]  /*9400*/  IMAD.MOV.U32 R13, RZ, RZ, RZ ;  /* 0x000000ffff0d7224 */ /* 0x000fe200078e00ff */
[----:B------:R-:W5:Y:S01]  /*9410*/  LDCU.64 UR6, c[0x4][0x78] ;  /* 0x01000f00ff0677ac */ /* 0x000f620008000a00 */
[----:B------:R-:W1:Y:S01]  /*9420*/  LDC.64 R2, c[0x4][R3] ;  /* 0x0100000003027b82 */ /* 0x000e620000000a00 */
[----:B------:R-:W2:Y:S01]  /*9430*/  LDCU.64 UR4, c[0x4][0x10] ;  /* 0x01000200ff0477ac */ /* 0x000ea20008000a00 */
[----:B---3--:R-:W-:Y:S01]  /*9440*/  MOV R5, UR9 ;  /* 0x0000000900057c02 */ /* 0x008fe20008000f00 */
[----:B------:R-:W-:Y:S01]  /*9450*/  IMAD.U32 R4, RZ, RZ, UR8 ;  /* 0x00000008ff047e24 */ /* 0x000fe2000f8e00ff */
[----:B-----5:R-:W-:Y:S01]  /*9460*/  MOV R7, UR7 ;  /* 0x0000000700077c02 */ /* 0x020fe20008000f00 */
[----:B------:R-:W-:Y:S01]  /*9470*/  IMAD.U32 R6, RZ, RZ, UR6 ;  /* 0x00000006ff067e24 */ /* 0x000fe2000f8e00ff */
[----:B--2---:R-:W-:Y:S01]  /*9480*/  MOV R11, UR5 ;  /* 0x00000005000b7c02 */ /* 0x004fe20008000f00 */
[----:B------:R-:W-:Y:S02]  /*9490*/  IMAD.U32 R10, RZ, RZ, UR4 ;  /* 0x00000004ff0a7e24 */ /* 0x000fe4000f8e00ff */
[----:B------:R-:W-:Y:S07]  /*94a0*/  LEPC R20, `(.L_x_132) ;  /* 0x000000001014794e */ /* 0x000fee0000000000 */
[----:B-1--4-:R-:W-:Y:S05]  /*94b0*/  CALL.ABS.NOINC R2 ;  /* 0x0000000002007343 */ /* 0x012fea0003c00000 */
.L_x_132:
[----:B------:R-:W-:Y:S05]  /*94c0*/  WARPSYNC.ALL ;  /* 0x0000000000007948 */ /* 0x000fea0003800000 */
[----:B------:R-:W-:Y:S01]  /*94d0*/  R2UR UR4, R71 ;  /* 0x00000000470472ca */ /* 0x000fe200000e0000 */
[--C-:B----4-:R-:W-:Y:S01]  /*94e0*/  HADD2.F32 R72, -RZ, R80.reuse.H0_H0 ;  /* 0x20000050ff487230 */ /* 0x110fe20000004100 */
[----:B------:R-:W-:Y:S01]  /*94f0*/  ISETP.NE.AND P6, PT, R163, RZ, PT ;  /* 0x000000ffa300720c */ /* 0x000fe20003fc5270 */
[----:B------:R-:W-:Y:S01]  /*9500*/  HADD2.F32 R75, -RZ, R80.H1_H1 ;  /* 0x30000050ff4b7230 */ /* 0x000fe20000004100 */
[----:B------:R-:W-:Y:S01]  /*9510*/  MOV R3, UR45 ;  /* 0x0000002d00037c02 */ /* 0x000fe20008000f00 */
[----:B------:R-:W-:Y:S01]  /*9520*/  BSSY.RECONVERGENT B0, `(.L_x_133) ;  /* 0x0000101000007945 */ /* 0x000fe20003800200 */
[----:B------:R-:W-:Y:S02]  /*9530*/  MOV R74, UR47 ;  /* 0x0000002f004a7c02 */ /* 0x000fe40008000f00 */
[----:B------:R-:W-:Y:S05]  /*9540*/  ISETP.NE.AND P0, PT, R160, RZ, PT ;  /* 0x000000ffa000720c */ /* 0x000fea0003f05270 */
[----:B------:R-:W3:Y:S02]  /*9550*/  LDTM.x64 R4, tmem[UR4+0x80] ;  /* 0x00008004000479ee */ /* 0x000ee40008340000 */
[----:B------:R-:W-:Y:S04]  /*9560*/  @P6 LEA R3, R3, UR44, 0x3 ;  /* 0x0000002c03036c11 */ /* 0x000fe8000f8e18ff */
[----:B------:R-:W-:Y:S04]  /*9570*/  @P6 IADD3 R3, PT, PT, R3, 0x40, RZ ;  /* 0x0000004003036810 */ /* 0x000fe80007ffe0ff */
[----:B------:R-:W-:Y:S01]  /*9580*/  @P6 PRMT R74, R74, 0x654, R3 ;  /* 0x000006544a4a6816 */ /* 0x000fe20000000003 */
[C---:B---3--:R-:W-:Y:S01]  /*9590*/  FMUL R0, R70.reuse, R4 ;  /* 0x0000000446007220 */ /* 0x048fe20000400000 */
[C---:B------:R-:W-:Y:S01]  /*95a0*/  FMUL R3, R70.reuse, R6 ;  /* 0x0000000646037220 */ /* 0x040fe20000400000 */
[C---:B------:R-:W-:Y:S01]  /*95b0*/  FMUL R4, R70.reuse, R8 ;  /* 0x0000000846047220 */ /* 0x040fe20000400000 */
[C---:B------:R-:W-:Y:S01]  /*95c0*/  FMUL R6, R70.reuse, R10 ;  /* 0x0000000a46067220 */ /* 0x040fe20000400000 */
[C---:B------:R-:W-:Y:S01]  /*95d0*/  FFMA R0, R73.reuse, R72, R0 ;  /* 0x0000004849007223 */ /* 0x040fe20000000000 */
[C---:B------:R-:W-:Y:S01]  /*95e0*/  FMUL R8, R70.reuse, R12 ;  /* 0x0000000c46087220 */ /* 0x040fe20000400000 */
        /* <DEDUP_REMOVED lines=38> */
[--C-:B------:R-:W-:Y:S02]  /*9850*/  HADD2.F32 R64, -RZ, R81.reuse.H0_H0 ;  /* 0x20000051ff407230 */ /* 0x100fe40000004100 */
[C---:B------:R-:W-:Y:S01]  /*9860*/  FMUL R49, R70.reuse, R53 ;  /* 0x0000003546317220 */ /* 0x040fe20000400000 */
[C---:B------:R-:W-:Y:S01]  /*9870*/  FMUL R62, R70.reuse, R66 ;  /* 0x00000042463e7220 */ /* 0x040fe20000400000 */
[----:B------:R-:W-:Y:S02]  /*9880*/  HADD2.F32 R66, -RZ, R81.H1_H1 ;  /* 0x30000051ff427230 */ /* 0x000fe40000004100 */
[C---:B------:R-:W-:Y:S01]  /*9890*/  FMUL R53, R70.reuse, R57 ;  /* 0x0000003946357220 */ /* 0x040fe20000400000 */
[C---:B------:R-:W-:Y:S01]  /*98a0*/  FMUL R7, R70.reuse, R7 ;  /* 0x0000000746077220 */ /* 0x040fe20000400000 */
[C---:B------:R-:W-:Y:S01]  /*98b0*/  FMUL R57, R70.reuse, R61 ;  /* 0x0000003d46397220 */ /* 0x040fe20000400000 */
[----:B------:R-:W-:Y:S01]  /*98c0*/  FMUL R61, R70, R65 ;  /* 0x00000041463d7220 */ /* 0x000fe20000400000 */
[--C-:B------:R-:W-:Y:S02]  /*98d0*/  HADD2.F32 R65, -RZ, R82.reuse.H0_H0 ;  /* 0x20000052ff417230 */ /* 0x100fe40000004100 */
[C---:B------:R-:W-:Y:S01]  /*98e0*/  FFMA R2, R73.reuse, R75, R2 ;  /* 0x0000004b49027223 */ /* 0x040fe20000000002 */
[C---:B------:R-:W-:Y:S01]  /*98f0*/  FFMA R3, R73.reuse, R64, R3 ;  /* 0x0000004049037223 */ /* 0x040fe20000000003 */
[----:B------:R-:W-:Y:S02]  /*9900*/  HADD2.F32 R64, -RZ, R82.H1_H1 ;  /* 0x30000052ff407230 */ /* 0x000fe40000004100 */
[C---:B------:R-:W-:Y:S01]  /*9910*/  FFMA R7, R73.reuse, R66, R7 ;  /* 0x0000004249077223 */ /* 0x040fe20000000007 */
[----:B------:R-:W-:Y:S01]  /*9920*/  FFMA R4, R73, R65, R4 ;  /* 0x0000004149047223 */ /* 0x000fe20000000004 */
[--C-:B------:R-:W-:Y:S01]  /*9930*/  HADD2.F32 R65, -RZ, R83.reuse.H0_H0 ;  /* 0x20000053ff417230 */ /* 0x100fe20000004100 */
[----:B-1----:R-:W-:Y:S01]  /*9940*/  F2FP.F16.F32.PACK_AB R92, R2, R0 ;  /* 0x00000000025c723e */ /* 0x002fe200000000ff */
[----:B------:R-:W-:Y:S01]  /*9950*/  HADD2.F32 R0, -RZ, R83.H1_H1 ;  /* 0x30000053ff007230 */ /* 0x000fe20000004100 */
[----:B------:R-:W-:Y:S01]  /*9960*/  F2FP.F16.F32.PACK_AB R93, R7, R3 ;  /* 0x00000003075d723e */ /* 0x000fe200000000ff */
[--C-:B--2---:R-:W-:Y:S02]  /*9970*/  HADD2.F32 R3, -RZ, R88.reuse.H0_H0 ;  /* 0x20000058ff037230 */ /* 0x104fe40000004100 */
[C---:B------:R-:W-:Y:S01]  /*9980*/  FMUL R11, R70.reuse, R11 ;  /* 0x0000000b460b7220 */ /* 0x040fe20000400000 */
[----:B------:R-:W-:Y:S02]  /*9990*/  HADD2.F32 R2, -RZ, R88.H1_H1 ;  /* 0x30000058ff027230 */ /* 0x000fe40000004100 */
[C---:B------:R-:W-:Y:S01]  /*99a0*/  FFMA R5, R73.reuse, R64, R5 ;  /* 0x0000004049057223 */ /* 0x040fe20000000005 */
[C---:B------:R-:W-:Y:S01]  /*99b0*/  FFMA R6, R73.reuse, R65, R6 ;  /* 0x0000004149067223 */ /* 0x040fe20000000006 */
[C---:B------:R-:W-:Y:S01]  /*99c0*/  FFMA R11, R73.reuse, R0, R11 ;  /* 0x00000000490b7223 */ /* 0x040fe2000000000b */
[--C-:B------:R-:W-:Y:S02]  /*99d0*/  HADD2.F32 R0, -RZ, R89.reuse.H0_H0 ;  /* 0x20000059ff007230 */ /* 0x100fe40000004100 */
[C---:B------:R-:W-:Y:S01]  /*99e0*/  FFMA R8, R73.reuse, R3, R8 ;  /* 0x0000000349087223 */ /* 0x040fe20000000008 */
[--C-:B------:R-:W-:Y:S02]  /*99f0*/  HADD2.F32 R3, -RZ, R90.reuse.H0_H0 ;  /* 0x2000005aff037230 */ /* 0x100fe40000004100 */
[C---:B------:R-:W-:Y:S01]  /*9a00*/  FFMA R9, R73.reuse, R2, R9 ;  /* 0x0000000249097223 */ /* 0x040fe20000000009 */
[----:B------:R-:W-:Y:S02]  /*9a10*/  HADD2.F32 R2, -RZ, R89.H1_H1 ;  /* 0x30000059ff027230 */ /* 0x000fe40000004100 */
[C---:B------:R-:W-:Y:S01]  /*9a20*/  FMUL R15, R70.reuse, R15 ;  /* 0x0000000f460f7220 */ /* 0x040fe20000400000 */
[----:B------:R-:W-:Y:S01]  /*9a30*/  FFMA R10, R73, R0, R10 ;  /* 0x00000000490a7223 */ /* 0x000fe2000000000a */
[----:B------:R-:W-:Y:S01]  /*9a40*/  HADD2.F32 R0, -RZ, R90.H1_H1 ;  /* 0x3000005aff007230 */ /* 0x000fe20000004100 */
[----:B------:R-:W-:Y:S01]  /*9a50*/  F2FP.F16.F32.PACK_AB R94, R5, R4 ;  /* 0x00000004055e723e */ /* 0x000fe200000000ff */
[--C-:B------:R-:W-:Y:S02]  /*9a60*/  HADD2.F32 R5, -RZ, R96.reuse.H0_H0 ;  /* 0x20000060ff057230 */ /* 0x100fe40000004100 */
[C---:B------:R-:W-:Y:S01]  /*9a70*/  FFMA R15, R73.reuse, R2, R15 ;  /* 0x00000002490f7223 */ /* 0x040fe2000000000f */
[--C-:B------:R-:W-:Y:S02]  /*9a80*/  HADD2.F32 R2, -RZ, R91.reuse.H1_H1 ;  /* 0x3000005bff027230 */ /* 0x100fe40000004100 */
[C---:B------:R-:W-:Y:S01]  /*9a90*/  FFMA R12, R73.reuse, R3, R12 ;  /* 0x00000003490c7223 */ /* 0x040fe2000000000c */
[----:B------:R-:W-:Y:S02]  /*9aa0*/  HADD2.F32 R3, -RZ, R91.H0_H0 ;  /* 0x2000005bff037230 */ /* 0x000fe40000004100 */
[C---:B------:R-:W-:Y:S01]  /*9ab0*/  FMUL R19, R70.reuse, R19 ;  /* 0x0000001346137220 */ /* 0x040fe20000400000 */
[----:B------:R-:W-:Y:S02]  /*9ac0*/  HADD2.F32 R4, -RZ, R99.H1_H1 ;  /* 0x30000063ff047230 */ /* 0x000fe40000004100 */
[C---:B------:R-:W-:Y:S01]  /*9ad0*/  FFMA R13, R73.reuse, R0, R13 ;  /* 0x00000000490d7223 */ /* 0x040fe2000000000d */
[----:B------:R-:W-:Y:S02]  /*9ae0*/  HADD2.F32 R0, -RZ, R96.H1_H1 ;  /* 0x30000060ff007230 */ /* 0x000fe40000004100 */
[C---:B------:R-:W-:Y:S01]  /*9af0*/  FFMA R14, R73.reuse, R3, R14 ;  /* 0x00000003490e7223 */ /* 0x040fe2000000000e */
[--C-:B------:R-:W-:Y:S02]  /*9b00*/  HADD2.F32 R3, -RZ, R98.reuse.H0_H0 ;  /* 0x20000062ff037230 */ /* 0x100fe40000004100 */
[C---:B------:R-:W-:Y:S01]  /*9b10*/  FFMA R19, R73.reuse, R2, R19 ;  /* 0x0000000249137223 */ /* 0x040fe20000000013 */
[----:B------:R-:W-:Y:S02]  /*9b20*/  HADD2.F32 R2, -RZ, R97.H0_H0 ;  /* 0x20000061ff027230 */ /* 0x000fe40000004100 */
[C---:B------:R-:W-:Y:S01]  /*9b30*/  FFMA R16, R73.reuse, R5, R16 ;  /* 0x0000000549107223 */ /* 0x040fe20000000010 */
[----:B------:R-:W-:Y:S02]  /*9b40*/  HADD2.F32 R5, -RZ, R99.H0_H0 ;  /* 0x20000063ff057230 */ /* 0x000fe40000004100 */
[C---:B------:R-:W-:Y:S01]  /*9b50*/  FFMA R17, R73.reuse, R0, R17 ;  /* 0x0000000049117223 */ /* 0x040fe20000000011 */
[----:B------:R-:W-:Y:S02]  /*9b60*/  HADD2.F32 R0, -RZ, R97.H1_H1 ;  /* 0x30000061ff007230 */ /* 0x000fe40000004100 */
[C---:B------:R-:W-:Y:S01]  /*9b70*/  FMUL R23, R70.reuse, R23 ;  /* 0x0000001746177220 */ /* 0x040fe20000400000 */
[C---:B------:R-:W-:Y:S01]  /*9b80*/  FFMA R18, R73.reuse, R2, R18 ;  /* 0x0000000249127223 */ /* 0x040fe20000000012 */
[----:B------:R-:W-:Y:S02]  /*9b90*/  HADD2.F32 R2, -RZ, R98.H1_H1 ;  /* 0x30000062ff027230 */ /* 0x000fe40000004100 */
[C---:B------:R-:W-:Y:S01]  /*9ba0*/  FMUL R27, R70.reuse, R27 ;  /* 0x0000001b461b7220 */ /* 0x040fe20000400000 */
[C---:B------:R-:W-:Y:S01]  /*9bb0*/  FFMA R23, R73.reuse, R0, R23 ;  /* 0x0000000049177223 */ /* 0x040fe20000000017 */
[----:B------:R-:W-:Y:S02]  /*9bc0*/  HADD2.F32 R0, -RZ, R104.H0_H0 ;  /* 0x20000068ff007230 */ /* 0x000fe40000004100 */
[C---:B------:R-:W-:Y:S01]  /*9bd0*/  FFMA R20, R73.reuse, R3, R20 ;  /* 0x0000000349147223 */ /* 0x040fe20000000014 */
[----:B------:R-:W-:Y:S02]  /*9be0*/  HADD2.F32 R3, -RZ, R106.H0_H0 ;  /* 0x2000006aff037230 */ /* 0x000fe40000004100 */
[C---:B------:R-:W-:Y:S01]  /*9bf0*/  FFMA R21, R73.reuse, R2, R21 ;  /* 0x0000000249157223 */ /* 0x040fe20000000015 */
[C---:B------:R-:W-:Y:S01]  /*9c00*/  FFMA R22, R73.reuse, R5, R22 ;  /* 0x0000000549167223 */ /* 0x040fe20000000016 */
[C---:B------:R-:W-:Y:S01]  /*9c10*/  FFMA R27, R73.reuse, R4, R27 ;  /* 0x00000004491b7223 */ /* 0x040fe2000000001b */
[C---:B------:R-:W-:Y:S01]  /*9c20*/  FFMA R24, R73.reuse, R0, R24 ;  /* 0x0000000049187223 */ /* 0x040fe20000000018 */
[----:B------:R-:W-:Y:S02]  /*9c30*/  HADD2.F32 R2, -RZ, R104.H1_H1 ;  /* 0x30000068ff027230 */ /* 0x000fe40000004100 */
[C---:B------:R-:W-:Y:S01]  /*9c40*/  FMUL R31, R70.reuse, R31 ;  /* 0x0000001f461f7220 */ /* 0x040fe20000400000 */
[----:B------:R-:W-:Y:S02]  /*9c50*/  HADD2.F32 R0, -RZ, R105.H0_H0 ;  /* 0x20000069ff007230 */ /* 0x000fe40000004100 */
[C---:B------:R-:W-:Y:S01]  /*9c60*/  FMUL R35, R70.reuse, R35 ;  /* 0x0000002346237220 */ /* 0x040fe20000400000 */
[----:B------:R-:W-:Y:S02]  /*9c70*/  HADD2.F32 R5, -RZ, R107.H0_H0 ;  /* 0x2000006bff057230 */ /* 0x000fe40000004100 */
[C---:B------:R-:W-:Y:S01]  /*9c80*/  FFMA R25, R73.reuse, R2, R25 ;  /* 0x0000000249197223 */ /* 0x040fe20000000019 */
[----:B------:R-:W-:Y:S02]  /*9c90*/  HADD2.F32 R2, -RZ, R106.H1_H1 ;  /* 0x3000006aff027230 */ /* 0x000fe40000004100 */
[----:B------:R-:W-:Y:S01]  /*9ca0*/  FFMA R26, R73, R0, R26 ;  /* 0x00000000491a7223 */ /* 0x000fe2000000001a */
[----:B------:R-:W-:Y:S02]  /*9cb0*/  HADD2.F32 R0, -RZ, R105.H1_H1 ;  /* 0x30000069ff007230 */ /* 0x000fe40000004100 */
[C---:B------:R-:W-:Y:S01]  /*9cc0*/  FMUL R39, R70.reuse, R39 ;  /* 0x0000002746277220 */ /* 0x040fe20000400000 */
[----:B------:R-:W-:Y:S01]  /*9cd0*/  HADD2.F32 R4, -RZ, R107.H1_H1 ;  /* 0x3000006bff047230 */ /* 0x000fe20000004100 */
[----:B------:R-:W-:Y:S01]  /*9ce0*/  F2FP.F16.F32.PACK_AB R95, R11, R6 ;  /* 0x000000060b5f723e */ /* 0x000fe200000000ff */
[C---:B------:R-:W-:Y:S01]  /*9cf0*/  FMUL R43, R70.reuse, R43 ;  /* 0x0000002b462b7220 */ /* 0x040fe20000400000 */
[C---:B------:R-:W-:Y:S01]  /*9d00*/  FFMA R31, R73.reuse, R0, R31 ;  /* 0x00000000491f7223 */ /* 0x040fe2000000001f */
[--C-:B------:R-:W-:Y:S02]  /*9d10*/  HADD2.F32 R0, -RZ, R112.reuse.H0_H0 ;  /* 0x20000070ff007230 */ /* 0x100fe40000004100 */
[C---:B------:R-:W-:Y:S01]  /*9d20*/  FFMA R28, R73.reuse, R3, R28 ;  /* 0x00000003491c7223 */ /* 0x040fe2000000001c */
[----:B------:R1:W-:Y:S01]  /*9d30*/  STS.128 [R165+UR44+0x8400], R92 ;  /* 0x0084005ca5007988 */ /* 0x0003e20008000c2c */
[C---:B------:R-:W-:Y:S01]  /*9d40*/  FFMA R29, R73.reuse, R2, R29 ;  /* 0x00000002491d7223 */ /* 0x040fe2000000001d */
[C---:B------:R-:W-:Y:S01]  /*9d50*/  FFMA R30, R73.reuse, R5, R30 ;  /* 0x00000005491e7223 */ /* 0x040fe2000000001e */
[C---:B------:R-:W-:Y:S01]  /*9d60*/  FFMA R35, R73.reuse, R4, R35 ;  /* 0x0000000449237223 */ /* 0x040fe20000000023 */
[----:B------:R-:W-:Y:S02]  /*9d70*/  HADD2.F32 R2, -RZ, R112.H1_H1 ;  /* 0x30000070ff027230 */ /* 0x000fe40000004100 */
[----:B------:R-:W-:Y:S01]  /*9d80*/  FFMA R32, R73, R0, R32 ;  /* 0x0000000049207223 */ /* 0x000fe20000000020 */
[--C-:B------:R-:W-:Y:S01]  /*9d90*/  HADD2.F32 R3, -RZ, R113.reuse.H0_H0 ;  /* 0x20000071ff037230 */ /* 0x100fe20000004100 */
[----:B------:R-:W-:Y:S01]  /*9da0*/  F2FP.F16.F32.PACK_AB R8, R9, R8 ;  /* 0x000000080908723e */ /* 0x000fe200000000ff */
[----:B------:R-:W-:Y:S02]  /*9db0*/  HADD2.F32 R0, -RZ, R113.H1_H1 ;  /* 0x30000071ff007230 */ /* 0x000fe40000004100 */
[C---:B------:R-:W-:Y:S01]  /*9dc0*/  FFMA R33, R73.reuse, R2, R33 ;  /* 0x0000000249217223 */ /* 0x040fe20000000021 */
[--C-:B------:R-:W-:Y:S02]  /*9dd0*/  HADD2.F32 R5, -RZ, R115.reuse.H0_H0 ;  /* 0x20000073ff057230 */ /* 0x100fe40000004100 */
[C---:B------:R-:W-:Y:S01]  /*9de0*/  FFMA R34, R73.reuse, R3, R34 ;  /* 0x0000000349227223 */ /* 0x040fe20000000022 */
[--C-:B------:R-:W-:Y:S02]  /*9df0*/  HADD2.F32 R3, -RZ, R114.reuse.H0_H0 ;  /* 0x20000072ff037230 */ /* 0x100fe40000004100 */
[----:B------:R-:W-:Y:S01]  /*9e00*/  FFMA R39, R73, R0, R39 ;  /* 0x0000000049277223 */ /* 0x000fe20000000027 */
[----:B------:R-:W-:Y:S01]  /*9e10*/  HADD2.F32 R0, -RZ, R114.H1_H1 ;  /* 0x30000072ff007230 */ /* 0x000fe20000004100 */
[----:B------:R-:W-:Y:S01]  /*9e20*/  F2FP.F16.F32.PACK_AB R9, R15, R10 ;  /* 0x0000000a0f09723e */ /* 0x000fe200000000ff */
[----:B------:R-:W-:Y:S02]  /*9e30*/  HADD2.F32 R2, -RZ, R115.H1_H1 ;  /* 0x30000073ff027230 */ /* 0x000fe40000004100 */
[C---:B------:R-:W-:Y:S01]  /*9e40*/  FFMA R36, R73.reuse, R3, R36 ;  /* 0x0000000349247223 */ /* 0x040fe20000000024 */
[--C-:B------:R-:W-:Y:S02]  /*9e50*/  HADD2.F32 R3, -RZ, R121.reuse.H0_H0 ;  /* 0x20000079ff037230 */ /* 0x100fe40000004100 */
[C---:B------:R-:W-:Y:S01]  /*9e60*/  FFMA R37, R73.reuse, R0, R37 ;  /* 0x0000000049257223 */ /* 0x040fe20000000025 */
[C---:B------:R-:W-:Y:S01]  /*9e70*/  FFMA R38, R73.reuse, R5, R38 ;  /* 0x0000000549267223 */ /* 0x040fe20000000026 */
[--C-:B------:R-:W-:Y:S02]  /*9e80*/  HADD2.F32 R0, -RZ, R120.reuse.H0_H0 ;  /* 0x20000078ff007230 */ /* 0x100fe40000004100 */
[----:B------:R-:W-:Y:S01]  /*9e90*/  FFMA R43, R73, R2, R43 ;  /* 0x00000002492b7223 */ /* 0x000fe2000000002b */
[----:B------:R-:W-:Y:S01]  /*9ea0*/  HADD2.F32 R2, -RZ, R120.H1_H1 ;  /* 0x30000078ff027230 */ /* 0x000fe20000004100 */
[----:B------:R-:W-:Y:S01]  /*9eb0*/  F2FP.F16.F32.PACK_AB R10, R13, R12 ;  /* 0x0000000c0d0a723e */ /* 0x000fe200000000ff */
[C---:B------:R-:W-:Y:S01]  /*9ec0*/  FMUL R47, R70.reuse, R47 ;  /* 0x0000002f462f7220 */ /* 0x040fe20000400000 */
[----:B------:R-:W-:Y:S01]  /*9ed0*/  F2FP.F16.F32.PACK_AB R11, R19, R14 ;  /* 0x0000000e130b723e */ /* 0x000fe200000000ff */
[C---:B------:R-:W-:Y:S01]  /*9ee0*/  FFMA R40, R73.reuse, R0, R40 ;  /* 0x0000000049287223 */ /* 0x040fe20000000028 */
[----:B------:R-:W-:Y:S02]  /*9ef0*/  HADD2.F32 R0, -RZ, R121.H1_H1 ;  /* 0x30000079ff007230 */ /* 0x000fe40000004100 */
[C---:B------:R-:W-:Y:S01]  /*9f00*/  FFMA R41, R73.reuse, R2, R41 ;  /* 0x0000000249297223 */ /* 0x040fe20000000029 */
[----:B------:R-:W-:Y:S01]  /*9f10*/  FFMA R42, R73, R3, R42 ;  /* 0x00000003492a7223 */ /* 0x000fe2000000002a */
[----:B------:R1:W-:Y:S01]  /*9f20*/  STS.128 [R167+0x8400], R8 ;  /* 0x00840008a7007388 */ /* 0x0003e20000000c00 */
[--C-:B------:R-:W-:Y:S01]  /*9f30*/  HADD2.F32 R3, -RZ, R122.reuse.H0_H0 ;  /* 0x2000007aff037230 */ /* 0x100fe20000004100 */
[----:B------:R-:W-:Y:S01]  /*9f40*/  F2FP.F16.F32.PACK_AB R16, R17, R16 ;  /* 0x000000101110723e */ /* 0x000fe200000000ff */
[----:B------:R-:W-:Y:S01]  /*9f50*/  HADD2.F32 R2, -RZ, R122.H1_H1 ;  /* 0x3000007aff027230 */ /* 0x000fe20000004100 */
[----:B------:R-:W-:Y:S01]  /*9f60*/  F2FP.F16.F32.PACK_AB R17, R23, R18 ;  /* 0x000000121711723e */ /* 0x000fe200000000ff */
[----:B------:R-:W-:Y:S01]  /*9f70*/  FFMA R47, R73, R0, R47 ;  /* 0x00000000492f7223 */ /* 0x000fe2000000002f */
[--C-:B------:R-:W-:Y:S01]  /*9f80*/  HADD2.F32 R5, -RZ, R123.reuse.H0_H0 ;  /* 0x2000007bff057230 */ /* 0x100fe20000004100 */
[----:B------:R-:W-:Y:S01]  /*9f90*/  F2FP.F16.F32.PACK_AB R18, R21, R20 ;  /* 0x000000141512723e */ /* 0x000fe200000000ff */
[----:B------:R-:W-:Y:S01]  /*9fa0*/  HADD2.F32 R0, -RZ, R123.H1_H1 ;  /* 0x3000007bff007230 */ /* 0x000fe20000004100 */
[----:B------:R-:W-:Y:S01]  /*9fb0*/  F2FP.F16.F32.PACK_AB R19, R27, R22 ;  /* 0x000000161b13723e */ /* 0x000fe200000000ff */
[C---:B------:R-:W-:Y:S01]  /*9fc0*/  FMUL R51, R70.reuse, R51 ;  /* 0x0000003346337220 */ /* 0x040fe20000400000 */
[C---:B------:R-:W-:Y:S01]  /*9fd0*/  FFMA R44, R73.reuse, R3, R44 ;  /* 0x00000003492c7223 */ /* 0x040fe2000000002c */
[C---:B------:R-:W-:Y:S01]  /*9fe0*/  FFMA R45, R73.reuse, R2, R45 ;  /* 0x00000002492d7223 */ /* 0x040fe2000000002d */
[C---:B------:R-:W-:Y:S01]  /*9ff0*/  FFMA R46, R73.reuse, R5, R46 ;  /* 0x00000005492e7223 */ /* 0x040fe2000000002e */
[----:B------:R1:W-:Y:S01]  /*a000*/  STS.128 [R164+0x8400], R16 ;  /* 0x00840010a4007388 */ /* 0x0003e20000000c00 */
[----:B------:R-:W-:Y:S01]  /*a010*/  FFMA R51, R73, R0, R51 ;  /* 0x0000000049337223 */ /* 0x000fe20000000033 */
[--C-:B------:R-:W-:Y:S01]  /*a020*/  HADD2.F32 R3, -RZ, R128.reuse.H0_H0 ;  /* 0x20000080ff037230 */ /* 0x100fe20000004100 */
[----:B------:R-:W-:Y:S01]  /*a030*/  F2FP.F16.F32.PACK_AB R24, R25, R24 ;  /* 0x000000181918723e */ /* 0x000fe200000000ff */
[----:B------:R-:W-:Y:S01]  /*a040*/  HADD2.F32 R0, -RZ, R128.H1_H1 ;  /* 0x30000080ff007230 */ /* 0x000fe20000004100 */
[----:B------:R-:W-:Y:S01]  /*a050*/  F2FP.F16.F32.PACK_AB R25, R31, R26 ;  /* 0x0000001a1f19723e */ /* 0x000fe200000000ff */
        /* <DEDUP_REMOVED lines=16> */
[----:B------:R-:W-:Y:S01]  /*a160*/  FFMA R52, R73, R0, R52 ;  /* 0x0000000049347223 */ /* 0x000fe20000000034 */
[----:B------:R-:W-:Y:S01]  /*a170*/  F2FP.F16.F32.PACK_AB R35, R43, R38 ;  /* 0x000000262b23723e */ /* 0x000fe200000000ff */
[C---:B------:R-:W-:Y:S01]  /*a180*/  FFMA R53, R73.reuse, R2, R53 ;  /* 0x0000000249357223 */ /* 0x040fe20000000035 */
[----:B------:R-:W-:Y:S01]  /*a190*/  FFMA R54, R73, R3, R54 ;  /* 0x0000000349367223 */ /* 0x000fe20000000036 */
[----:B------:R-:W-:Y:S01]  /*a1a0*/  HADD2.F32 R0, -RZ, R131.H1_H1 ;  /* 0x30000083ff007230 */ /* 0x000fe20000004100 */
[----:B------:R-:W-:Y:S01]  /*a1b0*/  F2FP.F16.F32.PACK_AB R40, R41, R40 ;  /* 0x000000282928723e */ /* 0x000fe200000000ff */
[----:B------:R1:W-:Y:S01]  /*a1c0*/  STS.128 [R154+0x8400], R32 ;  /* 0x008400209a007388 */ /* 0x0003e20000000c00 */
[C---:B------:R-:W-:Y:S01]  /*a1d0*/  FMUL R59, R70.reuse, R59 ;  /* 0x0000003b463b7220 */ /* 0x040fe20000400000 */
[--C-:B------:R-:W-:Y:S01]  /*a1e0*/  HADD2.F32 R3, -RZ, R136.reuse.H0_H0 ;  /* 0x20000088ff037230 */ /* 0x100fe20000004100 */
[----:B------:R-:W-:Y:S01]  /*a1f0*/  F2FP.F16.F32.PACK_AB R41, R47, R42 ;  /* 0x0000002a2f29723e */ /* 0x000fe200000000ff */
[----:B------:R-:W-:Y:S01]  /*a200*/  HADD2.F32 R2, -RZ, R136.H1_H1 ;  /* 0x30000088ff027230 */ /* 0x000fe20000004100 */
[----:B------:R-:W-:Y:S01]  /*a210*/  F2FP.F16.F32.PACK_AB R42, R45, R44 ;  /* 0x0000002c2d2a723e */ /* 0x000fe200000000ff */
[--C-:B------:R-:W-:Y:S01]  /*a220*/  HADD2.F32 R5, -RZ, R137.reuse.H0_H0 ;  /* 0x20000089ff057230 */ /* 0x100fe20000004100 */
        /* <DEDUP_REMOVED lines=8> */
[----:B------:R-:W-:Y:S01]  /*a2b0*/  FFMA R58, R73, R5, R58 ;  /* 0x00000005493a7223 */ /* 0x000fe2000000003a */
[----:B------:R-:W-:Y:S01]  /*a2c0*/  HADD2.F32 R2, -RZ, R138.H1_H1 ;  /* 0x3000008aff027230 */ /* 0x000fe20000004100 */
[----:B------:R-:W-:Y:S01]  /*a2d0*/  F2FP.F16.F32.PACK_AB R48, R49, R48 ;  /* 0x000000303130723e */ /* 0x000fe200000000ff */
[--C-:B------:R-:W-:Y:S01]  /*a2e0*/  HADD2.F32 R5, -RZ, R139.reuse.H0_H0 ;  /* 0x2000008bff057230 */ /* 0x100fe20000004100 */
[----:B------:R-:W-:Y:S01]  /*a2f0*/  F2FP.F16.F32.PACK_AB R49, R55, R50 ;  /* 0x000000323731723e */ /* 0x000fe200000000ff */
[----:B------:R-:W-:Y:S02]  /*a300*/  HADD2.F32 R4, -RZ, R139.H1_H1 ;  /* 0x3000008bff047230 */ /* 0x000fe40000004100 */
[----:B------:R-:W-:Y:S01]  /*a310*/  FFMA R63, R73, R0, R63 ;  /* 0x00000000493f7223 */ /* 0x000fe2000000003f */
[----:B------:R-:W-:Y:S01]  /*a320*/  FMUL R67, R70, R67 ;  /* 0x0000004346437220 */ /* 0x000fe20000400000 */
[----:B------:R-:W-:Y:S01]  /*a330*/  F2FP.F16.F32.PACK_AB R50, R53, R52 ;  /* 0x000000343532723e */ /* 0x000fe200000000ff */
[----:B------:R-:W-:Y:S01]  /*a340*/  FFMA R60, R73, R3, R60 ;  /* 0x00000003493c7223 */ /* 0x000fe2000000003c */
[----:B------:R-:W-:Y:S01]  /*a350*/  F2FP.F16.F32.PACK_AB R51, R59, R54 ;  /* 0x000000363b33723e */ /* 0x000fe200000000ff */
[C---:B------:R-:W-:Y:S01]  /*a360*/  FFMA R61, R73.reuse, R2, R61 ;  /* 0x00000002493d7223 */ /* 0x040fe2000000003d */
[C---:B------:R-:W-:Y:S01]  /*a370*/  FFMA R62, R73.reuse, R5, R62 ;  /* 0x00000005493e7223 */ /* 0x040fe2000000003e */
[----:B------:R-:W-:Y:S01]  /*a380*/  FFMA R67, R73, R4, R67 ;  /* 0x0000000449437223 */ /* 0x000fe20000000043 */
[----:B------:R-:W-:Y:S01]  /*a390*/  F2FP.F16.F32.PACK_AB R56, R57, R56 ;  /* 0x000000383938723e */ /* 0x000fe200000000ff */
[----:B------:R1:W-:Y:S01]  /*a3a0*/  STS.128 [R153+0x8400], R48 ;  /* 0x0084003099007388 */ /* 0x0003e20000000c00 */
[----:B------:R-:W-:Y:S02]  /*a3b0*/  F2FP.F16.F32.PACK_AB R57, R63, R58 ;  /* 0x0000003a3f39723e */ /* 0x000fe400000000ff */
        /* <DEDUP_REMOVED lines=23> */
.L_x_134:
[----:B------:R-:W-:Y:S05]  /*a530*/  BSYNC.RECONVERGENT B0 ;  /* 0x0000000000007941 */ /* 0x000fea0003800200 */
.L_x_133:
        /* <DEDUP_REMOVED lines=21> */
.L_x_138:
[----:B------:R-:W-:Y:S05]  /*a690*/  BSYNC B0 ;  /* 0x0000000000007941 */ /* 0x000fea0003800000 */
.L_x_137:
[----:B------:R-:W-:Y:S11]  /*a6a0*/  ISETP.NE.AND P0, PT, R86, RZ, PT ;  /* 0x000000ff5600720c */ /* 0x000ff60003f05270 */
[----:B------:R-:W-:Y:S02]  /*a6b0*/  @!UPT UIADD3 URZ, UPT, UPT, URZ, URZ, URZ ;  /* 0x000000fffffff290 */ /* 0x000fe4000fffe0ff */
[----:B------:R3:W4:Y:S01]  /*a6c0*/  @P0 LDS.128 R80, [R78+UR44+0x400] ;  /* 0x0004002c4e500984 */ /* 0x0007220008000c00 */
[----:B--2---:R-:W-:Y:S01]  /*a6d0*/  @P0 IMAD.IADD R0, R85, 0x1, R2 ;  /* 0x0000000155000824 */ /* 0x004fe200078e0202 */
        /* <DEDUP_REMOVED lines=10> */
.L_x_136:
[----:B------:R-:W-:Y:S05]  /*a780*/  BSYNC B1 ;  /* 0x0000000000017941 */ /* 0x000fea0003800000 */
.L_x_135:
        /* <DEDUP_REMOVED lines=8> */
[----:B-1----:R-:W-:Y:S02]  /*a810*/  IMAD.MOV.U32 R8, RZ, RZ, 0x192 ;  /* 0x00000192ff087424 */ /* 0x002fe400078e00ff */
[----:B------:R-:W-:Y:S01]  /*a820*/  IMAD.MOV.U32 R13, RZ, RZ, RZ ;  /* 0x000000ffff0d7224 */ /* 0x000fe200078e00ff */
[----:B------:R-:W1:Y:S01]  /*a830*/  LDCU.64 UR6, c[0x4][0x78] ;  /* 0x01000f00ff0677ac */ /* 0x000e620008000a00 */
[----:B------:R-:W2:Y:S01]  /*a840*/  LDC.64 R2, c[0x4][R3] ;  /* 0x0100000003027b82 */ /* 0x000ea20000000a00 */
[----:B------:R-:W5:Y:S01]  /*a850*/  LDCU.64 UR4, c[0x4][0x10] ;  /* 0x01000200ff0477ac */ /* 0x000f620008000a00 */
[----:B---3--:R-:W-:Y:S01]  /*a860*/  MOV R5, UR9 ;  /* 0x0000000900057c02 */ /* 0x008fe20008000f00 */
[----:B------:R-:W-:Y:S01]  /*a870*/  IMAD.U32 R4, RZ, RZ, UR8 ;  /* 0x00000008ff047e24 */ /* 0x000fe2000f8e00ff */
[----:B-1----:R-:W-:Y:S01]  /*a880*/  MOV R7, UR7 ;  /* 0x0000000700077c02 */ /* 0x002fe20008000f00 */
[----:B------:R-:W-:Y:S01]  /*a890*/  IMAD.U32 R6, RZ, RZ, UR6 ;  /* 0x00000006ff067e24 */ /* 0x000fe2000f8e00ff */
[----:B-----5:R-:W-:Y:S01]  /*a8a0*/  MOV R11, UR5 ;  /* 0x00000005000b7c02 */ /* 0x020fe20008000f00 */
[----:B------:R-:W-:Y:S02]  /*a8b0*/  IMAD.U32 R10, RZ, RZ, UR4 ;  /* 0x00000004ff0a7e24 */ /* 0x000fe4000f8e00ff */
[----:B------:R-:W-:Y:S07]  /*a8c0*/  LEPC R20, `(.L_x_140) ;  /* 0x000000001014794e */ /* 0x000fee0000000000 */
[----:B--2-4-:R-:W-:Y:S05]  /*a8d0*/  CALL.ABS.NOINC R2 ;  /* 0x0000000002007343 */ /* 0x014fea0003c00000 */
.L_x_140:
[----:B------:R-:W-:Y:S01]  /*a8e0*/  ISETP.NE.AND P0, PT, R160, RZ, PT ;  /* 0x000000ffa000720c */ /* 0x000fe20003f05270 */
[----:B------:R-:W-:Y:S05]  /*a8f0*/  WARPSYNC.ALL ;  /* 0x0000000000007948 */ /* 0x000fea0003800000 */
[----:B------:R-:W-:Y:S01]  /*a900*/  R2UR UR4, R71 ;  /* 0x00000000470472ca */ /* 0x000fe200000e0000 */
[--C-:B----4-:R-:W-:Y:S01]  /*a910*/  HADD2.F32 R72, -RZ, R80.reuse.H0_H0 ;  /* 0x20000050ff487230 */ /* 0x110fe20000004100 */
[----:B------:R-:W-:Y:S01]  /*a920*/  IADD3 R166, PT, PT, R166, 0xa0, RZ ;  /* 0x000000a0a6a67810 */ /* 0x000fe20007ffe0ff */
[----:B------:R-:W-:Y:S01]  /*a930*/  HADD2.F32 R74, -RZ, R80.H1_H1 ;  /* 0x30000050ff4a7230 */ /* 0x000fe20000004100 */
[----:B------:R-:W-:Y:S01]  /*a940*/  BSSY.RECONVERGENT B0, `(.L_x_141) ;  /* 0x00000fd000007945 */ /* 0x000fe20003800200 */
[--C-:B------:R-:W-:Y:S01]  /*a950*/  HADD2.F32 R75, -RZ, R81.reuse.H0_H0 ;  /* 0x20000051ff4b7230 */ /* 0x100fe20000004100 */
[----:B------:R-:W-:Y:S01]  /*a960*/  LOP3.LUT R166, R166, 0xfefffff8, RZ, 0xc0, !PT ;  /* 0xfefffff8a6a67812 */ /* 0x000fe200078ec0ff */
[----:B------:R-:W-:Y:S02]  /*a970*/  HADD2.F32 R76, -RZ, R81.H1_H1 ;  /* 0x30000051ff4c7230 */ /* 0x000fe40000004100 */
[--C-:B------:R-:W-:Y:S02]  /*a980*/  HADD2.F32 R77, -RZ, R82.reuse.H0_H0 ;  /* 0x20000052ff4d7230 */ /* 0x100fe40000004100 */
[----:B------:R-:W-:Y:S02]  /*a990*/  HADD2.F32 R78, -RZ, R82.H1_H1 ;  /* 0x30000052ff4e7230 */ /* 0x000fe40000004100 */
[----:B-1----:R-:W1:Y:S01]  /*a9a0*/  LDTM.x64 R4, tmem[UR4+0xc0] ;  /* 0x0000c004000479ee */ /* 0x002e620008340000 */
[----:B------:R-:W-:Y:S01]  /*a9b0*/  NOP ;  /* 0x0000000000007918 */ /* 0x000fe20000000000 */
[----:B-1----:R1:W-:Y:S01]  /*a9c0*/  SYNCS.ARRIVE.TRANS64.RED.A1T0 RZ, [R166+URZ], RZ ;  /* 0x000000ffa6ff79a7 */ /* 0x0023e200081004ff */
[--C-:B------:R-:W-:Y:S02]  /*a9d0*/  HADD2.F32 R79, -RZ, R83.reuse.H0_H0 ;  /* 0x20000053ff4f7230 */ /* 0x100fe40000004100 */
[----:B------:R-:W-:Y:S02]  /*a9e0*/  HADD2.F32 R80, -RZ, R83.H1_H1 ;  /* 0x30000053ff507230 */ /* 0x000fe40000004100 */
[--C-:B--2---:R-:W-:Y:S02]  /*a9f0*/  HADD2.F32 R81, -RZ, R88.reuse.H0_H0 ;  /* 0x20000058ff517230 */ /* 0x104fe40000004100 */
[----:B------:R-:W-:Y:S02]  /*aa00*/  HADD2.F32 R83, -RZ, R88.H1_H1 ;  /* 0x30000058ff537230 */ /* 0x000fe40000004100 */
[--C-:B------:R-:W-:Y:S02]  /*aa10*/  HADD2.F32 R82, -RZ, R89.reuse.H0_H0 ;  /* 0x20000059ff527230 */ /* 0x100fe40000004100 */
[----:B------:R-:W-:Y:S02]  /*aa20*/  HADD2.F32 R84, -RZ, R89.H1_H1 ;  /* 0x30000059ff547230 */ /* 0x000fe40000004100 */
[--C-:B------:R-:W-:Y:S02]  /*aa30*/  HADD2.F32 R85, -RZ, R90.reuse.H0_H0 ;  /* 0x2000005aff557230 */ /* 0x100fe40000004100 */
[----:B------:R-:W-:Y:S02]  /*aa40*/  HADD2.F32 R86, -RZ, R90.H1_H1 ;  /* 0x3000005aff567230 */ /* 0x000fe40000004100 */
[--C-:B------:R-:W-:Y:S02]  /*aa50*/  HADD2.F32 R87, -RZ, R91.reuse.H0_H0 ;  /* 0x2000005bff577230 */ /* 0x100fe40000004100 */
[----:B------:R-:W-:Y:S02]  /*aa60*/  HADD2.F32 R88, -RZ, R91.H1_H1 ;  /* 0x3000005bff587230 */ /* 0x000fe40000004100 */
[--C-:B------:R-:W-:Y:S02]  /*aa70*/  HADD2.F32 R89, -RZ, R96.reuse.H0_H0 ;  /* 0x20000060ff597230 */ /* 0x100fe40000004100 */
[C---:B------:R-:W-:Y:S01]  /*aa80*/  FMUL R4, R70.reuse, R4 ;  /* 0x0000000446047220 */ /* 0x040fe20000400000 */
[C---:B------:R-:W-:Y:S01]  /*aa90*/  FMUL R5, R70.reuse, R5 ;  /* 0x0000000546057220 */ /* 0x040fe20000400000 */
[C---:B------:R-:W-:Y:S01]  /*aaa0*/  FMUL R6, R70.reuse, R6 ;  /* 0x0000000646067220 */ /* 0x040fe20000400000 */
[C---:B------:R-:W-:Y:S01]  /*aab0*/  FMUL R7, R70.reuse, R7 ;  /* 0x0000000746077220 */ /* 0x040fe20000400000 */
[C---:B------:R-:W-:Y:S01]  /*aac0*/  FFMA R4, R73.reuse, R72, R4 ;  /* 0x0000004849047223 */ /* 0x040fe20000000004 */
[C---:B------:R-:W-:Y:S01]  /*aad0*/  FFMA R5, R73.reuse, R74, R5 ;  /* 0x0000004a49057223 */ /* 0x040fe20000000005 */
[C---:B------:R-:W-:Y:S01]  /*aae0*/  FFMA R6, R73.reuse, R75, R6 ;  /* 0x0000004b49067223 */ /* 0x040fe20000000006 */
[----:B------:R-:W-:Y:S01]  /*aaf0*/  FFMA R7, R73, R76, R7 ;  /* 0x0000004c49077223 */ /* 0x000fe20000000007 */
[C---:B------:R-:W-:Y:S01]  /*ab00*/  FMUL R8, R70.reuse, R8 ;  /* 0x0000000846087220 */ /* 0x040fe20000400000 */
[C---:B------:R-:W-:Y:S01]  /*ab10*/  FMUL R9, R70.reuse, R9 ;  /* 0x0000000946097220 */ /* 0x040fe20000400000 */
[----:B------:R-:W-:Y:S01]  /*ab20*/  F2FP.F16.F32.PACK_AB R4, R5, R4 ;  /* 0x000000040504723e */ /* 0x000fe200000000ff */
[C---:B------:R-:W-:Y:S01]  /*ab30*/  FMUL R10, R70.reuse, R10 ;  /* 0x0000000a460a7220 */ /* 0x040fe20000400000 */
[----:B------:R-:W-:Y:S01]  /*ab40*/  F2FP.F16.F32.PACK_AB R5, R7, R6 ;  /* 0x000000060705723e */ /* 0x000fe200000000ff */
[C---:B------:R-:W-:Y:S01]  /*ab50*/  FFMA R8, R73.reuse, R77, R8 ;  /* 0x0000004d49087223 */ /* 0x040fe20000000008 */
[C---:B------:R-:W-:Y:S01]  /*ab60*/  FFMA R9, R73.reuse, R78, R9 ;  /* 0x0000004e49097223 */ /* 0x040fe20000000009 */
[----:B------:R-:W-:Y:S01]  /*ab70*/  FFMA R10, R73, R79, R10 ;  /* 0x0000004f490a7223 */ /* 0x000fe2000000000a */
[C---:B------:R-:W-:Y:S01]  /*ab80*/  FMUL R11, R70.reuse, R11 ;  /* 0x0000000b460b7220 */ /* 0x040fe20000400000 */
[C---:B------:R-:W-:Y:S01]  /*ab90*/  FMUL R0, R70.reuse, R12 ;  /* 0x0000000c46007220 */ /* 0x040fe20000400000 */
[C---:B------:R-:W-:Y:S01]  /*aba0*/  FMUL R2, R70.reuse, R13 ;  /* 0x0000000d46027220 */ /* 0x040fe20000400000 */
[----:B------:R-:W-:Y:S01]  /*abb0*/  F2FP.F16.F32.PACK_AB R6, R9, R8 ;  /* 0x000000080906723e */ /* 0x000fe200000000ff */
[C---:B------:R-:W-:Y:S01]  /*abc0*/  FFMA R11, R73.reuse, R80, R11 ;  /* 0x00000050490b7223 */ /* 0x040fe2000000000b */
[C---:B------:R-:W-:Y:S01]  /*abd0*/  FFMA R0, R73.reuse, R81, R0 ;  /* 0x0000005149007223 */ /* 0x040fe20000000000 */
[----:B------:R-:W-:Y:S01]  /*abe0*/  FFMA R2, R73, R83, R2 ;  /* 0x0000005349027223 */ /* 0x000fe20000000002 */
[C---:B------:R-:W-:Y:S01]  /*abf0*/  FMUL R3, R70.reuse, R14 ;  /* 0x0000000e46037220 */ /* 0x040fe20000400000 */
[C---:B------:R-:W-:Y:S01]  /*ac00*/  FMUL R15, R70.reuse, R15 ;  /* 0x0000000f460f7220 */ /* 0x040fe20000400000 */
[----:B------:R-:W-:Y:S01]  /*ac10*/  F2FP.F16.F32.PACK_AB R7, R11, R10 ;  /* 0x0000000a0b07723e */ /* 0x000fe200000000ff */
[----:B------:R-:W-:Y:S01]  /*ac20*/  FMUL R12, R70, R16 ;  /* 0x00000010460c7220 */ /* 0x000fe20000400000 */
[----:B------:R-:W-:Y:S01]  /*ac30*/  F2FP.F16.F32.PACK_AB R8, R2, R0 ;  /* 0x000000000208723e */ /* 0x000fe200000000ff */
[C---:B------:R-:W-:Y:S01]  /*ac40*/  FFMA R3, R73.reuse, R82, R3 ;  /* 0x0000005249037223 */ /* 0x040fe20000000003 */
[C---:B------:R-:W-:Y:S01]  /*ac50*/  FFMA R15, R73.reuse, R84, R15 ;  /* 0x00000054490f7223 */ /* 0x040fe2000000000f */
[----:B------:R1:W-:Y:S01]  /*ac60*/  STS.128 [R165+UR44+0xc400], R4 ;  /* 0x00c40004a5007988 */ /* 0x0003e20008000c2c */
[----:B------:R-:W-:Y:S01]  /*ac70*/  FFMA R12, R73, R85, R12 ;  /* 0x00000055490c7223 */ /* 0x000fe2000000000c */
[C---:B------:R-:W-:Y:S01]  /*ac80*/  FMUL R13, R70.reuse, R17 ;  /* 0x00000011460d7220 */ /* 0x040fe20000400000 */
[C---:B------:R-:W-:Y:S01]  /*ac90*/  FMUL R14, R70.reuse, R18 ;  /* 0x00000012460e7220 */ /* 0x040fe20000400000 */
[----:B------:R-:W-:Y:S01]  /*aca0*/  F2FP.F16.F32.PACK_AB R9, R15, R3 ;  /* 0x000000030f09723e */ /* 0x000fe200000000ff */
[C---:B------:R-:W-:Y:S01]  /*acb0*/  FMUL R19, R70.reuse, R19 ;  /* 0x0000001346137220 */ /* 0x040fe20000400000 */
[C---:B------:R-:W-:Y:S01]  /*acc0*/  FFMA R13, R73.reuse, R86, R13 ;  /* 0x00000056490d7223 */ /* 0x040fe2000000000d */
[C---:B------:R-:W-:Y:S01]  /*acd0*/  FFMA R14, R73.reuse, R87, R14 ;  /* 0x00000057490e7223 */ /* 0x040fe2000000000e */
[----:B------:R-:W-:Y:S02]  /*ace0*/  HADD2.F32 R90, -RZ, R96.H1_H1 ;  /* 0x30000060ff5a7230 */ /* 0x000fe40000004100 */
[----:B------:R-:W-:Y:S01]  /*acf0*/  FFMA R19, R73, R88, R19 ;  /* 0x0000005849137223 */ /* 0x000fe20000000013 */
[C---:B------:R-:W-:Y:S01]  /*ad00*/  FMUL R16, R70.reuse, R20 ;  /* 0x0000001446107220 */ /* 0x040fe20000400000 */
[----:B------:R-:W-:Y:S01]  /*ad10*/  F2FP.F16.F32.PACK_AB R10, R13, R12 ;  /* 0x0000000c0d0a723e */ /* 0x000fe200000000ff */
[--C-:B------:R-:W-:Y:S02]  /*ad20*/  HADD2.F32 R91, -RZ, R97.reuse.H0_H0 ;  /* 0x20000061ff5b7230 */ /* 0x100fe40000004100 */
[C---:B------:R-:W-:Y:S01]  /*ad30*/  FMUL R17, R70.reuse, R21 ;  /* 0x0000001546117220 */ /* 0x040fe20000400000 */
[----:B------:R-:W-:Y:S01]  /*ad40*/  F2FP.F16.F32.PACK_AB R11, R19, R14 ;  /* 0x0000000e130b723e */ /* 0x000fe200000000ff */
[C---:B------:R-:W-:Y:S01]  /*ad50*/  FFMA R16, R73.reuse, R89, R16 ;  /* 0x0000005949107223 */ /* 0x040fe20000000010 */
[----:B------:R-:W-:Y:S02]  /*ad60*/  HADD2.F32 R92, -RZ, R97.H1_H1 ;  /* 0x30000061ff5c7230 */ /* 0x000fe40000004100 */
[----:B------:R-:W-:Y:S01]  /*ad70*/  FFMA R17, R73, R90, R17 ;  /* 0x0000005a49117223 */ /* 0x000fe20000000011 */
[C---:B------:R-:W-:Y:S01]  /*ad80*/  FMUL R18, R70.reuse, R22 ;  /* 0x0000001646127220 */ /* 0x040fe20000400000 */
[----:B------:R1:W-:Y:S01]  /*ad90*/  STS.128 [R167+0xc400], R8 ;  /* 0x00c40008a7007388 */ /* 0x0003e20000000c00 */
[--C-:B------:R-:W-:Y:S02]  /*ada0*/  HADD2.F32 R93, -RZ, R98.reuse.H0_H0 ;  /* 0x20000062ff5d7230 */ /* 0x100fe40000004100 */
[C---:B------:R-:W-:Y:S01]  /*adb0*/  FMUL R23, R70.reuse, R23 ;  /* 0x0000001746177220 */ /* 0x040fe20000400000 */
[----:B------:R-:W-:Y:S01]  /*adc0*/  F2FP.F16.F32.PACK_AB R16, R17, R16 ;  /* 0x000000101110723e */ /* 0x000fe200000000ff */
[C---:B------:R-:W-:Y:S01]  /*add0*/  FFMA R18, R73.reuse, R91, R18 ;  /* 0x0000005b49127223 */ /* 0x040fe20000000012 */
[----:B------:R-:W-:Y:S02]  /*ade0*/  HADD2.F32 R94, -RZ, R98.H1_H1 ;  /* 0x30000062ff5e7230 */ /* 0x000fe40000004100 */
[----:B------:R-:W-:Y:S01]  /*adf0*/  FFMA R23, R73, R92, R23 ;  /* 0x0000005c49177223 */ /* 0x000fe20000000017 */
[C---:B------:R-:W-:Y:S01]  /*ae00*/  FMUL R20, R70.reuse, R24 ;  /* 0x0000001846147220 */ /* 0x040fe20000400000 */
[--C-:B------:R-:W-:Y:S02]  /*ae10*/  HADD2.F32 R95, -RZ, R99.reuse.H0_H0 ;  /* 0x20000063ff5f7230 */ /* 0x100fe40000004100 */
[C---:B------:R-:W-:Y:S01]  /*ae20*/  FMUL R21, R70.reuse, R25 ;  /* 0x0000001946157220 */ /* 0x040fe20000400000 */
[----:B------:R-:W-:Y:S01]  /*ae30*/  HADD2.F32 R96, -RZ, R99.H1_H1 ;  /* 0x30000063ff607230 */ /* 0x000fe20000004100 */
[----:B------:R-:W-:Y:S01]  /*ae40*/  F2FP.F16.F32.PACK_AB R17, R23, R18 ;  /* 0x000000121711723e */ /* 0x000fe200000000ff */
[C---:B------:R-:W-:Y:S01]  /*ae50*/  FFMA R20, R73.reuse, R93, R20 ;  /* 0x0000005d49147223 */ /* 0x040fe20000000014 */
        /* <DEDUP_REMOVED lines=16> */
[--C-:B------:R-:W-:Y:S01]  /*af60*/  HADD2.F32 R101, -RZ, R106.reuse.H0_H0 ;  /* 0x2000006aff657230 */ /* 0x100fe20000004100 */
[----:B------:R1:W-:Y:S01]  /*af70*/  STS.128 [R164+0xc400], R16 ;  /* 0x00c40010a4007388 */ /* 0x0003e20000000c00 */
        /* <DEDUP_REMOVED lines=69> */
[C---:B------:R-:W-:Y:S01]  /*b3d0*/  FFMA R45, R73.reuse, R118, R45 ;  /* 0x00000076492d7223 */ /* 0x040fe2000000002d */
[C---:B------:R-:W-:Y:S01]  /*b3e0*/  FMUL R46, R70.reuse, R50 ;  /* 0x00000032462e7220 */ /* 0x040fe20000400000 */
[--C-:B------:R-:W-:Y:S02]  /*b3f0*/  HADD2.F32 R121, -RZ, R128.reuse.H0_H0 ;  /* 0x20000080ff797230 */ /* 0x100fe40000004100 */
[C---:B------:R-:W-:Y:S01]  /*b400*/  FMUL R51, R70.reuse, R51 ;  /* 0x0000003346337220 */ /* 0x040fe20000400000 */
[----:B------:R-:W-:Y:S02]  /*b410*/  HADD2.F32 R122, -RZ, R128.H1_H1 ;  /* 0x30000080ff7a7230 */ /* 0x000fe40000004100 */
[C---:B------:R-:W-:Y:S01]  /*b420*/  FMUL R48, R70.reuse, R52 ;  /* 0x0000003446307220 */ /* 0x040fe20000400000 */
[--C-:B------:R-:W-:Y:S02]  /*b430*/  HADD2.F32 R123, -RZ, R129.reuse.H0_H0 ;  /* 0x20000081ff7b7230 */ /* 0x100fe40000004100 */
[C---:B------:R-:W-:Y:S01]  /*b440*/  FMUL R49, R70.reuse, R53 ;  /* 0x0000003546317220 */ /* 0x040fe20000400000 */
[C---:B------:R-:W-:Y:S01]  /*b450*/  FFMA R46, R73.reuse, R119, R46 ;  /* 0x00000077492e7223 */ /* 0x040fe2000000002e */
[----:B------:R-:W-:Y:S02]  /*b460*/  HADD2.F32 R124, -RZ, R129.H1_H1 ;  /* 0x30000081ff7c7230 */ /* 0x000fe40000004100 */
[C---:B------:R-:W-:Y:S01]  /*b470*/  FMUL R50, R70.reuse, R54 ;  /* 0x0000003646327220 */ /* 0x040fe20000400000 */
[C---:B------:R-:W-:Y:S01]  /*b480*/  FFMA R51, R73.reuse, R120, R51 ;  /* 0x0000007849337223 */ /* 0x040fe20000000033 */
        /* <DEDUP_REMOVED lines=11> */
[----:B------:R-:W-:Y:S01]  /*b540*/  FFMA R55, R73, R124, R55 ;  /* 0x0000007c49377223 */ /* 0x000fe20000000037 */
[--C-:B------:R-:W-:Y:S02]  /*b550*/  HADD2.F32 R129, -RZ, R136.reuse.H0_H0 ;  /* 0x20000088ff817230 */ /* 0x100fe40000004100 */
[C---:B------:R-:W-:Y:S01]  /*b560*/  FMUL R59, R70.reuse, R59 ;  /* 0x0000003b463b7220 */ /* 0x040fe20000400000 */
[----:B------:R-:W-:Y:S01]  /*b570*/  F2FP.F16.F32.PACK_AB R42, R45, R44 ;  /* 0x0000002c2d2a723e */ /* 0x000fe200000000ff */
[----:B------:R-:W-:Y:S01]  /*b580*/  FFMA R52, R73, R125, R52 ;  /* 0x0000007d49347223 */ /* 0x000fe20000000034 */
[----:B------:R-:W-:Y:S01]  /*b590*/  F2FP.F16.F32.PACK_AB R43, R51, R46 ;  /* 0x0000002e332b723e */ /* 0x000fe200000000ff */
[----:B------:R-:W-:Y:S02]  /*b5a0*/  HADD2.F32 R130, -RZ, R136.H1_H1 ;  /* 0x30000088ff827230 */ /* 0x000fe40000004100 */
[C---:B------:R-:W-:Y:S01]  /*b5b0*/  FMUL R56, R70.reuse, R60 ;  /* 0x0000003c46387220 */ /* 0x040fe20000400000 */
[C---:B------:R-:W-:Y:S01]  /*b5c0*/  FFMA R53, R73.reuse, R126, R53 ;  /* 0x0000007e49357223 */ /* 0x040fe20000000035 */
[--C-:B------:R-:W-:Y:S01]  /*b5d0*/  HADD2.F32 R131, -RZ, R137.reuse.H0_H0 ;  /* 0x20000089ff837230 */ /* 0x100fe20000004100 */
[----:B------:R1:W-:Y:S01]  /*b5e0*/  STS.128 [R170+0xc400], R40 ;  /* 0x00c40028aa007388 */ /* 0x0003e20000000c00 */
        /* <DEDUP_REMOVED lines=15> */
[----:B------:R-:W-:Y:S02]  /*b6e0*/  HADD2.F32 R136, -RZ, R139.H1_H1 ;  /* 0x3000008bff887230 */ /* 0x000fe40000004100 */
[C---:B------:R-:W-:Y:S01]  /*b6f0*/  FMUL R62, R70.reuse, R66 ;  /* 0x00000042463e7220 */ /* 0x040fe20000400000 */
[----:B------:R-:W-:Y:S01]  /*b700*/  F2FP.F16.F32.PACK_AB R49, R55, R50 ;  /* 0x000000323731723e */ /* 0x000fe200000000ff */
        /* <DEDUP_REMOVED lines=32> */
.L_x_142:
[----:B------:R-:W-:Y:S05]  /*b910*/  BSYNC.RECONVERGENT B0 ;  /* 0x0000000000007941 */ /* 0x000fea0003800200 */
.L_x_141:
[----:B------:R-:W-:Y:S01]  /*b920*/  BAR.SYNC.DEFER_BLOCKING 0x1, 0x80 ;  /* 0x0042000000007b1d */ /* 0x000fe20000010000 */
[----:B------:R-:W-:Y:S01]  /*b930*/  UISETP.NE.AND UP0, UPT, UR52, -0x4, UPT ;  /* 0xfffffffc3400788c */ /* 0x000fe2000bf05270 */
[----:B------:R-:W-:Y:S08]  /*b940*/  IADD3 R68, PT, PT, R68, 0x1, RZ ;  /* 0x0000000144447810 */ /* 0x000ff00007ffe0ff */
[----:B------:R-:W-:Y:S05]  /*b950*/  BRA.U !UP0, `(.L_x_143) ;  /* 0x0000000108287547 */ /* 0x000fea000b800000 */
[----:B------:R-:W-:Y:S01]  /*b960*/  ISETP.NE.AND P0, PT, R163, RZ, PT ;  /* 0x000000ffa300720c */ /* 0x000fe20003f05270 */
[----:B------:R-:W-:Y:S01]  /*b970*/  IMAD.U32 R3, RZ, RZ, UR46 ;  /* 0x0000002eff037e24 */ /* 0x000fe2000f8e00ff */
[----:B------:R-:W-:Y:S01]  /*b980*/  UIADD3 UR4, UPT, UPT, UR46, 0x1, URZ ;  /* 0x000000012e047890 */ /* 0x000fe2000fffe0ff */
[----:B------:R-:W-:Y:S03]  /*b990*/  IMAD.U32 R0, RZ, RZ, UR47 ;  /* 0x0000002fff007e24 */ /* 0x000fe6000f8e00ff */
[----:B------:R-:W-:Y:S04]  /*b9a0*/  UISETP.NE.AND UP0, UPT, UR4, 0x4, UPT ;  /* 0x000000040400788c */ /* 0x000fe8000bf05270 */
[----:B------:R-:W-:Y:S03]  /*b9b0*/  USEL UR46, UR4, URZ, UP0 ;  /* 0x000000ff042e7287 */ /* 0x000fe60008000000 */
[----:B------:R-:W-:Y:S05]  /*b9c0*/  @P0 LEA R3, R3, UR44, 0x3 ;  /* 0x0000002c03030c11 */ /* 0x000fea000f8e18ff */
[----:B------:R-:W-:Y:S05]  /*b9d0*/  @P0 VIADD R3, R3, 0x40 ;  /* 0x0000004003030836 */ /* 0x000fea0000000000 */
[----:B------:R-:W-:Y:S04]  /*b9e0*/  @P0 PRMT R0, R0, 0x654, R3 ;  /* 0x0000065400000816 */ /* 0x000fe80000000003 */
[----:B------:R2:W-:Y:S03]  /*b9f0*/  @P0 SYNCS.ARRIVE.TRANS64.RED.A1T0 RZ, [R0+URZ], RZ ;  /* 0x000000ff00ff09a7 */ /* 0x0005e600081004ff */
.L_x_143:
[----:B------:R-:W-:Y:S01]  /*ba00*/  R2UR UR4, R148 ;  /* 0x00000000940472ca */ /* 0x000fe200000e0000 */
[----:B------:R-:W-:Y:S01]  /*ba10*/  UISETP.NE.AND UP0, UPT, UR62, URZ, UPT ;  /* 0x000000ff3e00728c */ /* 0x000fe2000bf05270 */
[----:B------:R-:W-:Y:S01]  /*ba20*/  ISETP.NE.AND P0, PT, R152, 0x2, PT ;  /* 0x000000029800780c */ /* 0x000fe20003f05270 */
[----:B------:R-:W-:Y:S01]  /*ba30*/  UIADD3 UR20, UPT, UPT, UR37, UR63, URZ ;  /* 0x0000003f25147290 */ /* 0x000fe2000fffe0ff */
[----:B------:R-:W-:Y:S01]  /*ba40*/  ISETP.NE.AND P1, PT, R68, 0x2, PT ;  /* 0x000000024400780c */ /* 0x000fe20003f25270 */
[----:B------:R-:W-:Y:S01]  /*ba50*/  UIADD3 UR52, UPT, UPT, UR52, 0x4, URZ ;  /* 0x0000000434347890 */ /* 0x000fe2000fffe0ff */
[----:B--2---:R-:W-:Y:S01]  /*ba60*/  SEL R0, RZ, 0x1, P0 ;  /* 0x00000001ff007807 */ /* 0x004fe20000000000 */
[----:B------:R-:W-:Y:S01]  /*ba70*/  UMOV UR36, UR61 ;  /* 0x0000003d00247c82 */ /* 0x000fe20008000000 */
[----:B------:R-:W-:Y:S02]  /*ba80*/  SEL R3, RZ, 0x1, P1 ;  /* 0x00000001ff037807 */ /* 0x000fe40000800000 */
[----:B------:R-:W-:Y:S02]  /*ba90*/  LOP3.LUT R155, R155, R0, RZ, 0x3c, !PT ;  /* 0x000000009b9b7212 */ /* 0x000fe400078e3cff */
[----:B------:R-:W-:Y:S01]  /*baa0*/  LOP3.LUT R156, R156, R3, RZ, 0x3c, !PT ;  /* 0x000000039c9c7212 */ /* 0x000fe200078e3cff */
[----:B------:R-:W-:Y:S01]  /*bab0*/  UIADD3 UR16, UPT, UPT, UR38, UR4, URZ ;  /* 0x0000000426107290 */ /* 0x000fe2000fffe0ff */
[----:B------:R-:W-:Y:S02]  /*bac0*/  SEL R152, R152, RZ, P0 ;  /* 0x000000ff98987207 */ /* 0x000fe40000000000 */
[----:B------:R-:W-:Y:S01]  /*bad0*/  SEL R68, R68, RZ, P1 ;  /* 0x000000ff44447207 */ /* 0x000fe20000800000 */
[----:B------:R-:W-:Y:S08]  /*bae0*/  BRA.U UP0, `(.L_x_144) ;  /* 0xffffff9d009c7547 */ /* 0x000ff0000b83ffff */
[----:B------:R-:W-:-:S13]  /*baf0*/  R2UR UR4, R149 ;  /* 0x00000000950472ca */ /* 0x000fda00000e0000 */
[----:B------:R-:W-:-:S09]  /*bb00*/  UISETP.NE.AND UP0, UPT, UR4, URZ, UPT ;  /* 0x000000ff0400728c */ /* 0x000fd2000bf05270 */
[----:B------:R-:W-:Y:S05]  /*bb10*/  BRA.U !UP0, `(.L_x_145) ;  /* 0x0000000108487547 */ /* 0x000fea000b800000 */
[----:B------:R-:W2:Y:S02]  /*bb20*/  LDCU.64 UR4, c[0x0][0x890] ;  /* 0x00011200ff0477ac */ /* 0x000ea40008000a00 */
[----:B--2---:R-:W-:-:S04]  /*bb30*/  UISETP.NE.U32.AND UP0, UPT, UR4, URZ, UPT ;  /* 0x000000ff0400728c */ /* 0x004fc8000bf05070 */
[----:B------:R-:W-:-:S09]  /*bb40*/  UISETP.NE.AND.EX UP0, UPT, UR5, URZ, UPT, UP0 ;  /* 0x000000ff0500728c */ /* 0x000fd2000bf05300 */
[----:B------:R-:W-:Y:S05]  /*bb50*/  BRA.U UP0, `(.L_x_146) ;  /* 0x00000001000c7547 */ /* 0x000fea000b800000 */
[----:B------:R-:W-:-:S13]  /*bb60*/  FSETP.NEU.AND P0, PT, R73, RZ, PT ;  /* 0x000000ff4900720b */ /* 0x000fda0003f0d000 */
[----:B------:R-:W-:Y:S05]  /*bb70*/  @!P0 EXIT ;  /* 0x000000000000894d */ /* 0x000fea0003800000 */
[----:B------:R-:W-:Y:S05]  /*bb80*/  BRA `(.L_x_145) ;  /* 0x00000000002c7947 */ /* 0x000fea0003800000 */
.L_x_146:
[----:B------:R-:W-:Y:S01]  /*bb90*/  ISETP.NE.AND P0, PT, R151, RZ, PT ;  /* 0x000000ff9700720c */ /* 0x000fe20003f05270 */
[----:B------:R-:W-:-:S12]  /*bba0*/  BSSY.RECONVERGENT B0, `(.L_x_145) ;  /* 0x0000009000007945 */ /* 0x000fd80003800200 */
[----:B------:R-:W-:Y:S05]  /*bbb0*/  @P0 BRA `(.L_x_147) ;  /* 0x0000000000140947 */ /* 0x000fea0003800000 */
[----:B------:R-:W2:Y:S02]  /*bbc0*/  LDCU.64 UR4, c[0x0][0x888] ;  /* 0x00011100ff0477ac */ /* 0x000ea40008000a00 */
[----:B--2---:R-:W-:-:S04]  /*bbd0*/  ISETP.NE.U32.AND P0, PT, RZ, UR4, PT ;  /* 0x00000004ff007c0c */ /* 0x004fc8000bf05070 */
[----:B------:R-:W-:-:S13]  /*bbe0*/  ISETP.NE.AND.EX P0, PT, RZ, UR5, PT, P0 ;  /* 0x00000005ff007c0c */ /* 0x000fda000bf05300 */
[----:B------:R-:W-:Y:S05]  /*bbf0*/  @!P0 EXIT ;  /* 0x000000000000894d */ /* 0x000fea0003800000 */
[----:B------:R-:W-:Y:S05]  /*bc00*/  BRA `(.L_x_148) ;  /* 0x0000000000087947 */ /* 0x000fea0003800000 */
.L_x_147:
[----:B------:R-:W-:-:S13]  /*bc10*/  FSETP.NEU.AND P0, PT, R73, RZ, PT ;  /* 0x000000ff4900720b */ /* 0x000fda0003f0d000 */
[----:B------:R-:W-:Y:S05]  /*bc20*/  @!P0 EXIT ;  /* 0x000000000000894d */ /* 0x000fea0003800000 */
.L_x_148:
[----:B------:R-:W-:Y:S05]  /*bc30*/  BSYNC.RECONVERGENT B0 ;  /* 0x0000000000007941 */ /* 0x000fea0003800200 */
.L_x_145:
[----:B------:R-:W-:Y:S01]  /*bc40*/  ULEA UR4, UR46, UR44, 0x3 ;  /* 0x0000002c2e047291 */ /* 0x000fe2000f8e18ff */
[----:B------:R-:W-:-:S04]  /*bc50*/  DEPBAR.LE SB0, 0x0 ;  /* 0x000080000000791a */ /* 0x000fc80000000000 */
[----:B------:R-:W-:-:S04]  /*bc60*/  UIADD3 UR4, UPT, UPT, UR4, 0x40, URZ ;  /* 0x0000004004047890 */ /* 0x000fc8000fffe0ff */
[----:B------:R-:W-:-:S09]  /*bc70*/  UPRMT UR4, UR47, 0x654, UR4 ;  /* 0x000006542f047896 */ /* 0x000fd20008000004 */
[----:B------:R-:W-:Y:S01]  /*bc80*/  SYNCS.ARRIVE.TRANS64.RED.A1T0 RZ, [UR4], RZ ;  /* 0x000000ffffff79a7 */ /* 0x000fe20008100404 */
[----:B------:R-:W-:Y:S05]  /*bc90*/  EXIT ;  /* 0x000000000000794d */ /* 0x000fea0003800000 */
.L_x_24:
[----:B--2---:R2:W3:Y:S02]  /*bca0*/  SYNCS.PHASECHK.TRANS64.TRYWAIT P0, [R3+URZ+0xc0], R2 ;  /* 0x0000c002030075a7 */ /* 0x0044e400080011ff */
[----:B---3--:R-:W-:Y:S05]  /*bcb0*/  @!P0 NANOSLEEP.SYNCS 0x989680 ;  /* 0x009896800000895d */ /* 0x008fea0003900000 */
[----:B------:R-:W3:Y:S02]  /*bcc0*/  @!P0 SYNCS.PHASECHK.TRANS64 P0, [R3+URZ+0xc0], R2 ;  /* 0x0000c002030085a7 */ /* 0x000ee400080010ff */
[----:B---3--:R-:W-:Y:S05]  /*bcd0*/  @!P0 BRA `(.L_x_24) ;  /* 0xfffffffc00f08947 */ /* 0x008fea000383ffff */
[----:B------:R-:W-:Y:S05]  /*bce0*/  BRA `(.L_x_149) ;  /* 0xffffff5c002c7947 */ /* 0x000fea000383ffff */
.L_x_27:
[----:B-1----:R-:W-:-:S07]  /*bcf0*/  MOV R0, UR5 ;  /* 0x0000000500007c02 */ /* 0x002fce0008000f00 */
.L_x_150:
[----:B-1----:R1:W2:Y:S02]  /*bd00*/  SYNCS.PHASECHK.TRANS64.TRYWAIT P0, [R0+URZ+0x10], R3 ;  /* 0x00001003000075a7 */ /* 0x0022a400080011ff */
[----:B--2---:R-:W-:Y:S05]  /*bd10*/  @!P0 NANOSLEEP.SYNCS 0x989680 ;  /* 0x009896800000895d */ /* 0x004fea0003900000 */
[----:B------:R-:W2:Y:S02]  /*bd20*/  @!P0 SYNCS.PHASECHK.TRANS64 P0, [R0+URZ+0x10], R3 ;  /* 0x00001003000085a7 */ /* 0x000ea400080010ff */
[----:B--2---:R-:W-:Y:S05]  /*bd30*/  @!P0 BRA `(.L_x_150) ;  /* 0xfffffffc00f08947 */ /* 0x004fea000383ffff */
[----:B------:R-:W-:Y:S05]  /*bd40*/  BRA `(.L_x_26) ;  /* 0xffffff5c00847947 */ /* 0x000fea000383ffff */
.L_x_36:
[----:B-1----:R-:W-:-:S07]  /*bd50*/  MOV R0, UR6 ;  /* 0x0000000600007c02 */ /* 0x002fce0008000f00 */
.L_x_151:
[----:B-1----:R1:W2:Y:S02]  /*bd60*/  SYNCS.PHASECHK.TRANS64.TRYWAIT P0, [R0+URZ+0x10], R3 ;  /* 0x00001003000075a7 */ /* 0x0022a400080011ff */
[----:B--2---:R-:W-:Y:S05]  /*bd70*/  @!P0 NANOSLEEP.SYNCS 0x989680 ;  /* 0x009896800000895d */ /* 0x004fea0003900000 */
[----:B------:R-:W2:Y:S02]  /*bd80*/  @!P0 SYNCS.PHASECHK.TRANS64 P0, [R0+URZ+0x10], R3 ;  /* 0x00001003000085a7 */ /* 0x000ea400080010ff */
[----:B--2---:R-:W-:Y:S05]  /*bd90*/  @!P0 BRA `(.L_x_151) ;  /* 0xfffffffc00f08947 */ /* 0x004fea000383ffff */
[----:B------:R-:W-:Y:S05]  /*bda0*/  BRA `(.L_x_35) ;  /* 0xffffff6000907947 */ /* 0x000fea000383ffff */
.L_x_43:
[----:B-1----:R1:W4:Y:S02]  /*bdb0*/  SYNCS.PHASECHK.TRANS64.TRYWAIT P0, [R3+URZ+0x70], R0 ;  /* 0x00007000030075a7 */ /* 0x00232400080011ff */
[----:B----4-:R-:W-:Y:S05]  /*bdc0*/  @!P0 NANOSLEEP.SYNCS 0x989680 ;  /* 0x009896800000895d */ /* 0x010fea0003900000 */
[----:B------:R-:W4:Y:S02]  /*bdd0*/  @!P0 SYNCS.PHASECHK.TRANS64 P0, [R3+URZ+0x70], R0 ;  /* 0x00007000030085a7 */ /* 0x000f2400080010ff */
[----:B----4-:R-:W-:Y:S05]  /*bde0*/  @!P0 BRA `(.L_x_43) ;  /* 0xfffffffc00f08947 */ /* 0x010fea000383ffff */
[----:B------:R-:W-:Y:S05]  /*bdf0*/  BRA `(.L_x_152) ;  /* 0xffffff64007c7947 */ /* 0x000fea000383ffff */
.L_x_47:
[----:B-1----:R-:W-:-:S07]  /*be00*/  MOV R0, UR4 ;  /* 0x0000000400007c02 */ /* 0x002fce0008000f00 */
.L_x_153:
[----:B-1----:R1:W2:Y:S02]  /*be10*/  SYNCS.PHASECHK.TRANS64.TRYWAIT P0, [R0+URZ], R3 ;  /* 0x00000003000075a7 */ /* 0x0022a400080011ff */
[----:B--2---:R-:W-:Y:S05]  /*be20*/  @!P0 NANOSLEEP.SYNCS 0x989680 ;  /* 0x009896800000895d */ /* 0x004fea0003900000 */
[----:B------:R-:W2:Y:S02]  /*be30*/  @!P0 SYNCS.PHASECHK.TRANS64 P0, [R0+URZ], R3 ;  /* 0x00000003000085a7 */ /* 0x000ea400080010ff */
[----:B--2---:R-:W-:Y:S05]  /*be40*/  @!P0 BRA `(.L_x_153) ;  /* 0xfffffffc00f08947 */ /* 0x004fea000383ffff */
[----:B------:R-:W-:Y:S05]  /*be50*/  BRA `(.L_x_154) ;  /* 0xffffff6c00247947 */ /* 0x000fea000383ffff */
.L_x_50:
[----:B-1----:R1:W2:Y:S02]  /*be60*/  SYNCS.PHASECHK.TRANS64.TRYWAIT P0, [R2+URZ+0xb0], R5 ;  /* 0x0000b005020075a7 */ /* 0x0022a400080011ff */
[----:B--2---:R-:W-:Y:S05]  /*be70*/  @!P0 NANOSLEEP.SYNCS 0x989680 ;  /* 0x009896800000895d */ /* 0x004fea0003900000 */
[----:B------:R-:W2:Y:S02]  /*be80*/  @!P0 SYNCS.PHASECHK.TRANS64 P0, [R2+URZ+0xb0], R5 ;  /* 0x0000b005020085a7 */ /* 0x000ea400080010ff */
[----:B--2---:R-:W-:Y:S05]  /*be90*/  @!P0 BRA `(.L_x_50) ;  /* 0xfffffffc00f08947 */ /* 0x004fea000383ffff */
[----:B------:R-:W-:Y:S05]  /*bea0*/  BRA `(.L_x_155) ;  /* 0xffffff6c00807947 */ /* 0x000fea000383ffff */
.L_x_51:
[----:B------:R-:W-:-:S07]  /*beb0*/  MOV R2, UR4 ;  /* 0x0000000400027c02 */ /* 0x000fce0008000f00 */
.L_x_156:
[----:B-1----:R1:W2:Y:S02]  /*bec0*/  SYNCS.PHASECHK.TRANS64.TRYWAIT P0, [R2+URZ+0x80], R5 ;  /* 0x00008005020075a7 */ /* 0x0022a400080011ff */
[----:B--2---:R-:W-:Y:S05]  /*bed0*/  @!P0 NANOSLEEP.SYNCS 0x989680 ;  /* 0x009896800000895d */ /* 0x004fea0003900000 */
[----:B------:R-:W2:Y:S02]  /*bee0*/  @!P0 SYNCS.PHASECHK.TRANS64 P0, [R2+URZ+0x80], R5 ;  /* 0x00008005020085a7 */ /* 0x000ea400080010ff */
[----:B--2---:R-:W-:Y:S05]  /*bef0*/  @!P0 BRA `(.L_x_156) ;  /* 0xfffffffc00f08947 */ /* 0x004fea000383ffff */
[----:B------:R-:W-:Y:S05]  /*bf00*/  BRA `(.L_x_157) ;  /* 0xffffff6c00907947 */ /* 0x000fea000383ffff */
.L_x_52:
[----:B-1----:R1:W2:Y:S02]  /*bf10*/  SYNCS.PHASECHK.TRANS64.TRYWAIT P1, [R2+URZ+0x70], R5 ;  /* 0x00007005020075a7 */ /* 0x0022a400080211ff */
[----:B--2---:R-:W-:Y:S05]  /*bf20*/  @!P1 NANOSLEEP.SYNCS 0x989680 ;  /* 0x009896800000995d */ /* 0x004fea0003900000 */
[----:B------:R-:W2:Y:S02]  /*bf30*/  @!P1 SYNCS.PHASECHK.TRANS64 P1, [R2+URZ+0x70], R5 ;  /* 0x00007005020095a7 */ /* 0x000ea400080210ff */
[----:B--2---:R-:W-:Y:S05]  /*bf40*/  @!P1 BRA `(.L_x_52) ;  /* 0xfffffffc00f09947 */ /* 0x004fea000383ffff */
[----:B------:R-:W-:Y:S05]  /*bf50*/  BRA `(.L_x_158) ;  /* 0xffffff6c00c07947 */ /* 0x000fea000383ffff */
.L_x_55:
[----:B------:R-:W-:-:S07]  /*bf60*/  MOV R0, UR4 ;  /* 0x0000000400007c02 */ /* 0x000fce0008000f00 */
.L_x_159:
[----:B-1----:R1:W2:Y:S02]  /*bf70*/  SYNCS.PHASECHK.TRANS64.TRYWAIT P0, [R0+URZ+0x80], R3 ;  /* 0x00008003000075a7 */ /* 0x0022a400080011ff */
[----:B--2---:R-:W-:Y:S05]  /*bf80*/  @!P0 NANOSLEEP.SYNCS 0x989680 ;  /* 0x009896800000895d */ /* 0x004fea0003900000 */
[----:B------:R-:W2:Y:S02]  /*bf90*/  @!P0 SYNCS.PHASECHK.TRANS64 P0, [R0+URZ+0x80], R3 ;  /* 0x00008003000085a7 */ /* 0x000ea400080010ff */
[----:B--2---:R-:W-:Y:S05]  /*bfa0*/  @!P0 BRA `(.L_x_159) ;  /* 0xfffffffc00f08947 */ /* 0x004fea000383ffff */
[----:B------:R-:W-:Y:S05]  /*bfb0*/  BRA `(.L_x_54) ;  /* 0xffffff7000147947 */ /* 0x000fea000383ffff */
.L_x_64:
[----:B-1----:R-:W-:-:S04]  /*bfc0*/  MOV R0, UR5 ;  /* 0x0000000500007c02 */ /* 0x002fc80008000f00 */
[----:B------:R1:W2:Y:S03]  /*bfd0*/  SYNCS.PHASECHK.TRANS64.TRYWAIT P0, [R0+URZ+0x8], R7 ;  /* 0x00000807000075a7 */ /* 0x0002a600080011ff */
[----:B--2---:R-:W-:Y:S05]  /*bfe0*/  @!P0 NANOSLEEP.SYNCS 0x989680 ;  /* 0x009896800000895d */ /* 0x004fea0003900000 */
[----:B------:R-:W2:Y:S02]  /*bff0*/  @!P0 SYNCS.PHASECHK.TRANS64 P0, [R0+URZ+0x8], R7 ;  /* 0x00000807000085a7 */ /* 0x000ea400080010ff */
[----:B--2---:R-:W-:Y:S05]  /*c000*/  @!P0 BRA `(.L_x_64) ;  /* 0xfffffffc00ec8947 */ /* 0x004fea000383ffff */
[----:B------:R-:W-:Y:S05]  /*c010*/  BRA `(.L_x_63) ;  /* 0xffffff7000c87947 */ /* 0x000fea000383ffff */
.L_x_66:
[----:B------:R-:W-:Y:S01]  /*c020*/  BSSY B0, `(.L_x_160) ;  /* 0x0000006000007945 */ /* 0x000fe20003800000 */
[----:B------:R-:W-:-:S07]  /*c030*/  MOV R15, 0xffffffff ;  /* 0xffffffff000f7802 */ /* 0x000fce0000000f00 */
[----:B-1---5:R-:W-:Y:S05]  /*c040*/  WARPSYNC.COLLECTIVE R15, `(.L_x_161) ;  /* 0x000000000f0c7348 */ /* 0x022fea0003c00000 */
[----:B------:R-:W-:Y:S02]  /*c050*/  ELECT P6, UR79, PT ;  /* 0x00000000004f782f */ /* 0x000fe400038c0000 */
[----:B------:R-:W-:Y:S01]  /*c060*/  MOV R14, UR79 ;  /* 0x0000004f000e7c02 */ /* 0x000fe20008000f00 */
[----:B-1---5:R-:W-:Y:S10]  /*c070*/  ENDCOLLECTIVE ;  /* 0x000000000000791b */ /* 0x022ff40003800000 */
.L_x_161:
[----:B------:R-:W-:Y:S05]  /*c080*/  BSYNC B0 ;  /* 0x0000000000007941 */ /* 0x000fea0003800000 */
.L_x_160:
[----:B------:R-:W-:Y:S05]  /*c090*/  BRA `(.L_x_162) ;  /* 0xffffff7000f87947 */ /* 0x000fea000383ffff */
.L_x_68:
[----:B-1----:R-:W-:-:S04]  /*c0a0*/  MOV R0, UR5 ;  /* 0x0000000500007c02 */ /* 0x002fc80008000f00 */
[----:B------:R1:W2:Y:S03]  /*c0b0*/  SYNCS.PHASECHK.TRANS64.TRYWAIT P0, [R0+URZ+0x8], R5 ;  /* 0x00000805000075a7 */ /* 0x0002a600080011ff */
[----:B--2---:R-:W-:Y:S05]  /*c0c0*/  @!P0 NANOSLEEP.SYNCS 0x989680 ;  /* 0x009896800000895d */ /* 0x004fea0003900000 */
[----:B------:R-:W2:Y:S02]  /*c0d0*/  @!P0 SYNCS.PHASECHK.TRANS64 P0, [R0+URZ+0x8], R5 ;  /* 0x00000805000085a7 */ /* 0x000ea400080010ff */
[----:B--2---:R-:W-:Y:S05]  /*c0e0*/  @!P0 BRA `(.L_x_68) ;  /* 0xfffffffc00ec8947 */ /* 0x004fea000383ffff */
[----:B------:R-:W-:Y:S05]  /*c0f0*/  BRA `(.L_x_67) ;  /* 0xffffff7000fc7947 */ /* 0x000fea000383ffff */
.L_x_69:
[----:B-1----:R1:W2:Y:S02]  /*c100*/  SYNCS.PHASECHK.TRANS64.TRYWAIT P0, [R0+URZ+0x70], R5 ;  /* 0x00007005000075a7 */ /* 0x0022a400080011ff */
[----:B--2---:R-:W-:Y:S05]  /*c110*/  @!P0 NANOSLEEP.SYNCS 0x989680 ;  /* 0x009896800000895d */ /* 0x004fea0003900000 */
[----:B------:R-:W2:Y:S02]  /*c120*/  @!P0 SYNCS.PHASECHK.TRANS64 P0, [R0+URZ+0x70], R5 ;  /* 0x00007005000085a7 */ /* 0x000ea400080010ff */
[----:B--2---:R-:W-:Y:S05]  /*c130*/  @!P0 BRA `(.L_x_69) ;  /* 0xfffffffc00f08947 */ /* 0x004fea000383ffff */
[----:B------:R-:W-:Y:S05]  /*c140*/  BRA `(.L_x_163) ;  /* 0xffffff7800087947 */ /* 0x000fea000383ffff */
.L_x_71:
[----:B------:R-:W-:-:S07]  /*c150*/  MOV R0, UR46 ;  /* 0x0000002e00007c02 */ /* 0x000fce0008000f00 */
.L_x_164:
[----:B-1----:R1:W2:Y:S02]  /*c160*/  SYNCS.PHASECHK.TRANS64.TRYWAIT P0, [R0+URZ+0xa0], R5 ;  /* 0x0000a005000075a7 */ /* 0x0022a400080011ff */
[----:B--2---:R-:W-:Y:S05]  /*c170*/  @!P0 NANOSLEEP.SYNCS 0x989680 ;  /* 0x009896800000895d */ /* 0x004fea0003900000 */
[----:B------:R-:W2:Y:S02]  /*c180*/  @!P0 SYNCS.PHASECHK.TRANS64 P0, [R0+URZ+0xa0], R5 ;  /* 0x0000a005000085a7 */ /* 0x000ea400080010ff */
[----:B--2---:R-:W-:Y:S05]  /*c190*/  @!P0 BRA `(.L_x_164) ;  /* 0xfffffffc00f08947 */ /* 0x004fea000383ffff */
[----:B------:R-:W-:Y:S05]  /*c1a0*/  BRA `(.L_x_165) ;  /* 0xffffff7800547947 */ /* 0x000fea000383ffff */
.L_x_74:
[----:B------:R-:W-:Y:S07]  /*c1b0*/  MOV R0, UR7 ;  /* 0x0000000700007c02 */ /* 0x000fee0008000f00 */
.L_x_166:
[----:B-1----:R1:W2:Y:S02]  /*c1c0*/  SYNCS.PHASECHK.TRANS64.TRYWAIT P0, [R0+URZ], R5 ;  /* 0x00000005000075a7 */ /* 0x0022a400080011ff */
[----:B--2---:R-:W-:Y:S05]  /*c1d0*/  @!P0 NANOSLEEP.SYNCS 0x989680 ;  /* 0x009896800000895d */ /* 0x004fea0003900000 */
[----:B------:R-:W2:Y:S02]  /*c1e0*/  @!P0 SYNCS.PHASECHK.TRANS64 P0, [R0+URZ], R5 ;  /* 0x00000005000085a7 */ /* 0x000ea400080010ff */
[----:B--2---:R-:W-:Y:S05]  /*c1f0*/  @!P0 BRA `(.L_x_166) ;  /* 0xfffffffc00f08947 */ /* 0x004fea000383ffff */
[----:B------:R-:W-:Y:S05]  /*c200*/  BRA `(.L_x_73) ;  /* 0xffffff7800687947 */ /* 0x000fea000383ffff */
.L_x_78:
[----:B-1----:R-:W-:-:S07]  /*c210*/  MOV R0, UR4 ;  /* 0x0000000400007c02 */ /* 0x002fce0008000f00 */
.L_x_167:
[----:B-1----:R1:W2:Y:S02]  /*c220*/  SYNCS.PHASECHK.TRANS64.TRYWAIT P0, [R0+URZ], R3 ;  /* 0x00000003000075a7 */ /* 0x0022a400080011ff */
[----:B--2---:R-:W-:Y:S05]  /*c230*/  @!P0 NANOSLEEP.SYNCS 0x989680 ;  /* 0x009896800000895d */ /* 0x004fea0003900000 */
[----:B------:R-:W2:Y:S02]  /*c240*/  @!P0 SYNCS.PHASECHK.TRANS64 P0, [R0+URZ], R3 ;  /* 0x00000003000085a7 */ /* 0x000ea400080010ff */
[----:B--2---:R-:W-:Y:S05]  /*c250*/  @!P0 BRA `(.L_x_167) ;  /* 0xfffffffc00f08947 */ /* 0x004fea000383ffff */
[----:B------:R-:W-:Y:S05]  /*c260*/  BRA `(.L_x_168) ;  /* 0xffffff7c00ac7947 */ /* 0x000fea000383ffff */
.L_x_81:
[----:B------:R-:W-:-:S07]  /*c270*/  MOV R0, UR41 ;  /* 0x0000002900007c02 */ /* 0x000fce0008000f00 */
.L_x_169:
[----:B-1----:R1:W2:Y:S02]  /*c280*/  SYNCS.PHASECHK.TRANS64.TRYWAIT P1, [R0+URZ+0xd0], R3 ;  /* 0x0000d003000075a7 */ /* 0x0022a400080211ff */
[----:B--2---:R-:W-:Y:S05]  /*c290*/  @!P1 NANOSLEEP.SYNCS 0x989680 ;  /* 0x009896800000995d */ /* 0x004fea0003900000 */
[----:B------:R-:W2:Y:S02]  /*c2a0*/  @!P1 SYNCS.PHASECHK.TRANS64 P1, [R0+URZ+0xd0], R3 ;  /* 0x0000d003000095a7 */ /* 0x000ea400080210ff */
[----:B--2---:R-:W-:Y:S05]  /*c2b0*/  @!P1 BRA `(.L_x_169) ;  /* 0xfffffffc00f09947 */ /* 0x004fea000383ffff */
[----:B------:R-:W-:Y:S05]  /*c2c0*/  BRA `(.L_x_170) ;  /* 0xffffff7c00f87947 */ /* 0x000fea000383ffff */
.L_x_86:
[----:B--2---:R2:W3:Y:S02]  /*c2d0*/  SYNCS.PHASECHK.TRANS64.TRYWAIT P0, [R12+URZ+0x70], R9 ;  /* 0x000070090c0075a7 */ /* 0x0044e400080011ff */
[----:B---3--:R-:W-:Y:S05]  /*c2e0*/  @!P0 NANOSLEEP.SYNCS 0x989680 ;  /* 0x009896800000895d */ /* 0x008fea0003900000 */
[----:B------:R-:W3:Y:S02]  /*c2f0*/  @!P0 SYNCS.PHASECHK.TRANS64 P0, [R12+URZ+0x70], R9 ;  /* 0x000070090c0085a7 */ /* 0x000ee400080010ff */
[----:B---3--:R-:W-:Y:S05]  /*c300*/  @!P0 BRA `(.L_x_86) ;  /* 0xfffffffc00f08947 */ /* 0x008fea000383ffff */
[----:B------:R-:W-:Y:S05]  /*c310*/  BRA `(.L_x_171) ;  /* 0xffffff8400207947 */ /* 0x000fea000383ffff */
.L_x_89:
[----:B------:R-:W-:Y:S07]  /*c320*/  MOV R0, UR21 ;  /* 0x0000001500007c02 */ /* 0x000fee0008000f00 */
.L_x_172:
[----:B--2---:R2:W3:Y:S02]  /*c330*/  SYNCS.PHASECHK.TRANS64.TRYWAIT P2, [R0+URZ+0x68], R11 ;  /* 0x0000680b000075a7 */ /* 0x0044e400080411ff */
[----:B---3--:R-:W-:Y:S05]  /*c340*/  @!P2 NANOSLEEP.SYNCS 0x989680 ;  /* 0x009896800000a95d */ /* 0x008fea0003900000 */
[----:B------:R-:W3:Y:S02]  /*c350*/  @!P2 SYNCS.PHASECHK.TRANS64 P2, [R0+URZ+0x68], R11 ;  /* 0x0000680b0000a5a7 */ /* 0x000ee400080410ff */
[----:B---3--:R-:W-:Y:S05]  /*c360*/  @!P2 BRA `(.L_x_172) ;  /* 0xfffffffc00f0a947 */ /* 0x008fea000383ffff */
[----:B------:R-:W-:Y:S05]  /*c370*/  BRA `(.L_x_88) ;  /* 0xffffff8800887947 */ /* 0x000fea000383ffff */
.L_x_92:
[----:B--2---:R-:W-:Y:S07]  /*c380*/  MOV R0, UR21 ;  /* 0x0000001500007c02 */ /* 0x004fee0008000f00 */
.L_x_173:
[----:B--2---:R2:W3:Y:S02]  /*c390*/  SYNCS.PHASECHK.TRANS64.TRYWAIT P0, [R0+URZ+0x40], R9 ;  /* 0x00004009000075a7 */ /* 0x0044e400080011ff */
[----:B---3--:R-:W-:Y:S05]  /*c3a0*/  @!P0 NANOSLEEP.SYNCS 0x989680 ;  /* 0x009896800000895d */ /* 0x008fea0003900000 */
[----:B------:R-:W3:Y:S02]  /*c3b0*/  @!P0 SYNCS.PHASECHK.TRANS64 P0, [R0+URZ+0x40], R9 ;  /* 0x00004009000085a7 */ /* 0x000ee400080010ff */
[----:B---3--:R-:W-:Y:S05]  /*c3c0*/  @!P0 BRA `(.L_x_173) ;  /* 0xfffffffc00f08947 */ /* 0x008fea000383ffff */
[----:B------:R-:W-:Y:S05]  /*c3d0*/  BRA `(.L_x_174) ;  /* 0xffffff8800e47947 */ /* 0x000fea000383ffff */
.L_x_93:
[----:B------:R-:W-:Y:S07]  /*c3e0*/  MOV R0, UR21 ;  /* 0x0000001500007c02 */ /* 0x000fee0008000f00 */
.L_x_175:
[----:B--2---:R2:W3:Y:S02]  /*c3f0*/  SYNCS.PHASECHK.TRANS64.TRYWAIT P0, [R0+URZ+0x48], R9 ;  /* 0x00004809000075a7 */ /* 0x0044e400080011ff */
[----:B---3--:R-:W-:Y:S05]  /*c400*/  @!P0 NANOSLEEP.SYNCS 0x989680 ;  /* 0x009896800000895d */ /* 0x008fea0003900000 */
[----:B------:R-:W3:Y:S02]  /*c410*/  @!P0 SYNCS.PHASECHK.TRANS64 P0, [R0+URZ+0x48], R9 ;  /* 0x00004809000085a7 */ /* 0x000ee400080010ff */
[----:B---3--:R-:W-:Y:S05]  /*c420*/  @!P0 BRA `(.L_x_175) ;  /* 0xfffffffc00f08947 */ /* 0x008fea000383ffff */
[----:B------:R-:W-:Y:S05]  /*c430*/  BRA `(.L_x_176) ;  /* 0xffffff8c00207947 */ /* 0x000fea000383ffff */
.L_x_94:
[----:B------:R-:W-:Y:S07]  /*c440*/  MOV R0, UR21 ;  /* 0x0000001500007c02 */ /* 0x000fee0008000f00 */
.L_x_177:
[----:B--2---:R2:W3:Y:S02]  /*c450*/  SYNCS.PHASECHK.TRANS64.TRYWAIT P0, [R0+URZ+0x50], R9 ;  /* 0x00005009000075a7 */ /* 0x0044e400080011ff */
[----:B---3--:R-:W-:Y:S05]  /*c460*/  @!P0 NANOSLEEP.SYNCS 0x989680 ;  /* 0x009896800000895d */ /* 0x008fea0003900000 */
[----:B------:R-:W3:Y:S02]  /*c470*/  @!P0 SYNCS.PHASECHK.TRANS64 P0, [R0+URZ+0x50], R9 ;  /* 0x00005009000085a7 */ /* 0x000ee400080010ff */
[----:B---3--:R-:W-:Y:S05]  /*c480*/  @!P0 BRA `(.L_x_177) ;  /* 0xfffffffc00f08947 */ /* 0x008fea000383ffff */
[----:B------:R-:W-:Y:S05]  /*c490*/  BRA `(.L_x_178) ;  /* 0xffffff8c00687947 */ /* 0x000fea000383ffff */
.L_x_95:
[----:B------:R-:W-:Y:S07]  /*c4a0*/  MOV R0, UR21 ;  /* 0x0000001500007c02 */ /* 0x000fee0008000f00 */
.L_x_179:
[----:B--2---:R2:W3:Y:S02]  /*c4b0*/  SYNCS.PHASECHK.TRANS64.TRYWAIT P0, [R0+URZ+0x58], R9 ;  /* 0x00005809000075a7 */ /* 0x0044e400080011ff */
[----:B---3--:R-:W-:Y:S05]  /*c4c0*/  @!P0 NANOSLEEP.SYNCS 0x989680 ;  /* 0x009896800000895d */ /* 0x008fea0003900000 */
[----:B------:R-:W3:Y:S02]  /*c4d0*/  @!P0 SYNCS.PHASECHK.TRANS64 P0, [R0+URZ+0x58], R9 ;  /* 0x00005809000085a7 */ /* 0x000ee400080010ff */
[----:B---3--:R-:W-:Y:S05]  /*c4e0*/  @!P0 BRA `(.L_x_179) ;  /* 0xfffffffc00f08947 */ /* 0x008fea000383ffff */
[----:B------:R-:W-:Y:S05]  /*c4f0*/  BRA `(.L_x_180) ;  /* 0xffffff8c00ac7947 */ /* 0x000fea000383ffff */
.L_x_97:
[----:B------:R-:W-:-:S07]  /*c500*/  MOV R0, UR21 ;  /* 0x0000001500007c02 */ /* 0x000fce0008000f00 */
.L_x_181:
[----:B---3--:R3:W4:Y:S02]  /*c510*/  SYNCS.PHASECHK.TRANS64.TRYWAIT P0, [R0+URZ+0x40], R3 ;  /* 0x00004003000075a7 */ /* 0x00872400080011ff */
[----:B----4-:R-:W-:Y:S05]  /*c520*/  @!P0 NANOSLEEP.SYNCS 0x989680 ;  /* 0x009896800000895d */ /* 0x010fea0003900000 */
[----:B------:R-:W4:Y:S02]  /*c530*/  @!P0 SYNCS.PHASECHK.TRANS64 P0, [R0+URZ+0x40], R3 ;  /* 0x00004003000085a7 */ /* 0x000f2400080010ff */
[----:B----4-:R-:W-:Y:S05]  /*c540*/  @!P0 BRA `(.L_x_181) ;  /* 0xfffffffc00f08947 */ /* 0x010fea000383ffff */
[----:B------:R-:W-:Y:S05]  /*c550*/  BRA `(.L_x_182) ;  /* 0xffffff9000207947 */ /* 0x000fea000383ffff */
.L_x_98:
[----:B---3--:R-:W-:-:S07]  /*c560*/  MOV R0, UR21 ;  /* 0x0000001500007c02 */ /* 0x008fce0008000f00 */
.L_x_183:
[----:B---3--:R3:W4:Y:S02]  /*c570*/  SYNCS.PHASECHK.TRANS64.TRYWAIT P0, [R0+URZ+0x48], R3 ;  /* 0x00004803000075a7 */ /* 0x00872400080011ff */
[----:B----4-:R-:W-:Y:S05]  /*c580*/  @!P0 NANOSLEEP.SYNCS 0x989680 ;  /* 0x009896800000895d */ /* 0x010fea0003900000 */
[----:B------:R-:W4:Y:S02]  /*c590*/  @!P0 SYNCS.PHASECHK.TRANS64 P0, [R0+URZ+0x48], R3 ;  /* 0x00004803000085a7 */ /* 0x000f2400080010ff */
[----:B----4-:R-:W-:Y:S05]  /*c5a0*/  @!P0 BRA `(.L_x_183) ;  /* 0xfffffffc00f08947 */ /* 0x010fea000383ffff */
[----:B------:R-:W-:Y:S05]  /*c5b0*/  BRA `(.L_x_184) ;  /* 0xffffff9000107947 */ /* 0x000fea000383ffff */
.L_x_99:
[----:B---3--:R-:W-:-:S07]  /*c5c0*/  MOV R0, UR21 ;  /* 0x0000001500007c02 */ /* 0x008fce0008000f00 */
.L_x_185:
[----:B---3--:R3:W4:Y:S02]  /*c5d0*/  SYNCS.PHASECHK.TRANS64.TRYWAIT P0, [R0+URZ+0x50], R3 ;  /* 0x00005003000075a7 */ /* 0x00872400080011ff */
[----:B----4-:R-:W-:Y:S05]  /*c5e0*/  @!P0 NANOSLEEP.SYNCS 0x989680 ;  /* 0x009896800000895d */ /* 0x010fea0003900000 */
[----:B------:R-:W4:Y:S02]  /*c5f0*/  @!P0 SYNCS.PHASECHK.TRANS64 P0, [R0+URZ+0x50], R3 ;  /* 0x00005003000085a7 */ /* 0x000f2400080010ff */
[----:B----4-:R-:W-:Y:S05]  /*c600*/  @!P0 BRA `(.L_x_185) ;  /* 0xfffffffc00f08947 */ /* 0x010fea000383ffff */
[----:B------:R-:W-:Y:S05]  /*c610*/  BRA `(.L_x_186) ;  /* 0xffffff9000007947 */ /* 0x000fea000383ffff */
.L_x_101:
[----:B-1----:R1:W2:Y:S02]  /*c620*/  SYNCS.PHASECHK.TRANS64.TRYWAIT P0, [R3+URZ+0x70], R0 ;  /* 0x00007000030075a7 */ /* 0x0022a400080011ff */
[----:B--2---:R-:W-:Y:S05]  /*c630*/  @!P0 NANOSLEEP.SYNCS 0x989680 ;  /* 0x009896800000895d */ /* 0x004fea0003900000 */
[----:B------:R-:W2:Y:S02]  /*c640*/  @!P0 SYNCS.PHASECHK.TRANS64 P0, [R3+URZ+0x70], R0 ;  /* 0x00007000030085a7 */ /* 0x000ea400080010ff */
[----:B--2---:R-:W-:Y:S05]  /*c650*/  @!P0 BRA `(.L_x_101) ;  /* 0xfffffffc00f08947 */ /* 0x004fea000383ffff */
[----:B------:R-:W-:Y:S05]  /*c660*/  BRA `(.L_x_187) ;  /* 0xffffff9000d07947 */ /* 0x000fea000383ffff */
.L_x_112:
[----:B-1----:R-:W-:Y:S04]  /*c670*/  MOV R0, UR44 ;  /* 0x0000002c00007c02 */ /* 0x002fe80008000f00 */
[----:B------:R1:W2:Y:S03]  /*c680*/  SYNCS.PHASECHK.TRANS64.TRYWAIT P1, [R0+URZ+0x20], R7 ;  /* 0x00002007000075a7 */ /* 0x0002a600080211ff */
[----:B--2---:R-:W-:Y:S05]  /*c690*/  @!P1 NANOSLEEP.SYNCS 0x989680 ;  /* 0x009896800000995d */ /* 0x004fea0003900000 */
[----:B------:R-:W2:Y:S02]  /*c6a0*/  @!P1 SYNCS.PHASECHK.TRANS64 P1, [R0+URZ+0x20], R7 ;  /* 0x00002007000095a7 */ /* 0x000ea400080210ff */
[----:B--2---:R-:W-:Y:S05]  /*c6b0*/  @!P1 BRA `(.L_x_112) ;  /* 0xfffffffc00ec9947 */ /* 0x004fea000383ffff */
[----:B------:R-:W-:Y:S05]  /*c6c0*/  BRA `(.L_x_111) ;  /* 0xffffffa000887947 */ /* 0x000fea000383ffff */
.L_x_114:
[----:B-1----:R1:W4:Y:S02]  /*c6d0*/  SYNCS.PHASECHK.TRANS64.TRYWAIT P0, [R166+URZ+0x90], R3 ;  /* 0x00009003a60075a7 */ /* 0x00232400080011ff */
[----:B----4-:R-:W-:Y:S05]  /*c6e0*/  @!P0 NANOSLEEP.SYNCS 0x989680 ;  /* 0x009896800000895d */ /* 0x010fea0003900000 */
[----:B------:R-:W4:Y:S02]  /*c6f0*/  @!P0 SYNCS.PHASECHK.TRANS64 P0, [R166+URZ+0x90], R3 ;  /* 0x00009003a60085a7 */ /* 0x000f2400080010ff */
[----:B----4-:R-:W-:Y:S05]  /*c700*/  @!P0 BRA `(.L_x_114) ;  /* 0xfffffffc00f08947 */ /* 0x010fea000383ffff */
[----:B------:R-:W-:Y:S05]  /*c710*/  BRA `(.L_x_113) ;  /* 0xffffffa000e87947 */ /* 0x000fea000383ffff */
.L_x_123:
[----:B--2---:R2:W3:Y:S02]  /*c720*/  SYNCS.PHASECHK.TRANS64.TRYWAIT P0, [R3+URZ+0x20], R0 ;  /* 0x00002000030075a7 */ /* 0x0044e400080011ff */
[----:B---3--:R-:W-:Y:S05]  /*c730*/  @!P0 NANOSLEEP.SYNCS 0x989680 ;  /* 0x009896800000895d */ /* 0x008fea0003900000 */
[----:B------:R-:W3:Y:S02]  /*c740*/  @!P0 SYNCS.PHASECHK.TRANS64 P0, [R3+URZ+0x20], R0 ;  /* 0x00002000030085a7 */ /* 0x000ee400080010ff */
[----:B---3--:R-:W-:Y:S05]  /*c750*/  @!P0 BRA `(.L_x_123) ;  /* 0xfffffffc00f08947 */ /* 0x008fea000383ffff */
[----:B------:R-:W-:Y:S05]  /*c760*/  BRA `(.L_x_122) ;  /* 0xffffffb400b07947 */ /* 0x000fea000383ffff */
.L_x_131:
[----:B--2---:R2:W3:Y:S02]  /*c770*/  SYNCS.PHASECHK.TRANS64.TRYWAIT P0, [R0+URZ+0x20], R7 ;  /* 0x00002007000075a7 */ /* 0x0044e400080011ff */
[----:B---3--:R-:W-:Y:S05]  /*c780*/  @!P0 NANOSLEEP.SYNCS 0x989680 ;  /* 0x009896800000895d */ /* 0x008fea0003900000 */
[----:B------:R-:W3:Y:S02]  /*c790*/  @!P0 SYNCS.PHASECHK.TRANS64 P0, [R0+URZ+0x20], R7 ;  /* 0x00002007000085a7 */ /* 0x000ee400080010ff */
[----:B---3--:R-:W-:Y:S05]  /*c7a0*/  @!P0 BRA `(.L_x_131) ;  /* 0xfffffffc00f08947 */ /* 0x008fea000383ffff */
[----:B------:R-:W-:Y:S05]  /*c7b0*/  BRA `(.L_x_130) ;  /* 0xffffffc800a87947 */ /* 0x000fea000383ffff */
.L_x_139:
[----:B--2---:R2:W3:Y:S02]  /*c7c0*/  SYNCS.PHASECHK.TRANS64.TRYWAIT P0, [R3+URZ+0x20], R0 ;  /* 0x00002000030075a7 */ /* 0x0044e400080011ff */
[----:B---3--:R-:W-:Y:S05]  /*c7d0*/  @!P0 NANOSLEEP.SYNCS 0x989680 ;  /* 0x009896800000895d */ /* 0x008fea0003900000 */
[----:B------:R-:W3:Y:S02]  /*c7e0*/  @!P0 SYNCS.PHASECHK.TRANS64 P0, [R3+URZ+0x20], R0 ;  /* 0x00002000030085a7 */ /* 0x000ee400080010ff */
[----:B---3--:R-:W-:Y:S05]  /*c7f0*/  @!P0 BRA `(.L_x_139) ;  /* 0xfffffffc00f08947 */ /* 0x008fea000383ffff */
[----:B------:R-:W-:Y:S05]  /*c800*/  BRA `(.L_x_138) ;  /* 0xffffffdc00a07947 */ /* 0x000fea000383ffff */
        .weak           $__internal_0_$__cuda_sm10x_tcgen05_guardrail_trap_col_being_dealloced_not_returned_by_alloc
        .type           $__internal_0_$__cuda_sm10x_tcgen05_guardrail_trap_col_being_dealloced_not_returned_by_alloc,@function
        .size           $__internal_0_$__cuda_sm10x_tcgen05_guardrail_trap_col_being_dealloced_not_returned_by_alloc,($__internal_1_$__cuda_sm10x_tcgen05_guardrail_trap_phase_invalid_during_alloc - $__internal_0_$__cuda_sm10x_tcgen05_guardrail_trap_col_being_dealloced_not_returned_by_alloc)
$__internal_0_$__cuda_sm10x_tcgen05_guardrail_trap_col_being_dealloced_not_returned_by_alloc:
[----:B------:R-:W-:Y:S05]  /*c810*/  BPT.TRAP 0x1 ;  /* 0x000000040000795c */ /* 0x000fea0000300000 */
[----:B------:R-:W-:-:S04]  /*c820*/  HFMA2 R3, -RZ, RZ, 0, 0 ;  /* 0x00000000ff037431 */ /* 0x000fc800000001ff */
[----:B------:R-:W-:Y:S05]  /*c830*/  RET.REL.NODEC R2 `(_ZN7cutlass13device_kernelINS_4gemm6kernel13GemmUniversalIN4cute5tupleIJiiiiEEENS1_10collective13CollectiveMmaINS1_35MainloopSm100TmaUmmaWarpSpecializedILi2ELi2ELi2ENS5_IJNS4_1CILi2EEESB_NSA_ILi1EEEEEEEENS5_IJNSA_ILi256EEESF_NSA_ILi128EEEEEENS_6half_tENS5_IJlSC_lEEESI_SJ_NS4_8TiledMMAINS4_8MMA_AtomIJNS4_26SM100_MMA_F16BF16_2x1SM_SSISI_SI_fLi256ELi256ELNS4_4UMMA5MajorE0ELSO_0ELNSN_7ScaleInE0ELSP_0EEEEEENS4_6LayoutINS5_IJSC_SC_SC_EEENS5_IJNSA_ILi0EEESU_SU_EEEEENS5_IJNS4_10UnderscoreESX_SX_EEEEENS4_28SM100_TMA_2SM_LOAD_MULTICASTENS4_14ComposedLayoutINS4_7SwizzleILi3ELi4ELi3EEENS4_18smem_ptr_flag_bitsILi16EEENSS_INS5_IJNSA_ILi8EEENSA_ILi64EEEEEENS5_IJS17_SC_EEEEEEEvNS4_8identityENS4_18SM100_TMA_2SM_LOADES1B_vS1C_EENS_8epilogue10collective18CollectiveEpilogueINS1F_23Sm100TmaWarpSpecializedILi4ELi2ELi64ELb1ELb0EEEJNS5_IJSG_SF_SG_EEENS5_IJNSS_ISG_SC_EENSS_IS17_SC_EEEEESI_SJ_SI_SJ_NS1F_6fusion15FusionCallbacksIS1J_NS1O_17LinearCombinationISI_fSI_fLNS_15FloatRoundStyleE2EEES1K_S1N_JEEENS4_5SM1004TMEM4LOAD26SM100_TMEM_LOAD_32dp32b64xENS4_13SM90_TMA_LOADES1B_NS4_39AutoVectorizingCopyWithAssumedAlignmentILi128EEENS4_14SM90_TMA_STOREES1B_S20_S20_EEEvvEEEEvNT_6ParamsE) ;  /* 0xffffff3402f07950 */ /* 0x000fea0003c3ffff */
        .weak           $__internal_1_$__cuda_sm10x_tcgen05_guardrail_trap_phase_invalid_during_alloc
        .type           $__internal_1_$__cuda_sm10x_tcgen05_guardrail_trap_phase_invalid_during_alloc,@function
        .size           $__internal_1_$__cuda_sm10x_tcgen05_guardrail_trap_phase_invalid_during_alloc,($__internal_2_$__cuda_sm10x_tcgen05_guardrail_trap_unallocated_columns_being_dealloced - $__internal_1_$__cuda_sm10x_tcgen05_guardrail_trap_phase_invalid_during_alloc)
$__internal_1_$__cuda_sm10x_tcgen05_guardrail_trap_phase_invalid_during_alloc:
[----:B------:R-:W-:Y:S05]  /*c840*/  BPT.TRAP 0x1 ;  /* 0x000000040000795c */ /* 0x000fea0000300000 */
[----:B------:R-:W-:-:S04]  /*c850*/  MOV R5, 0x0 ;  /* 0x0000000000057802 */ /* 0x000fc80000000f00 */
[----:B------:R-:W-:Y:S05]  /*c860*/  RET.REL.NODEC R4 `(_ZN7cutlass13device_kernelINS_4gemm6kernel13GemmUniversalIN4cute5tupleIJiiiiEEENS1_10collective13CollectiveMmaINS1_35MainloopSm100TmaUmmaWarpSpecializedILi2ELi2ELi2ENS5_IJNS4_1CILi2EEESB_NSA_ILi1EEEEEEEENS5_IJNSA_ILi256EEESF_NSA_ILi128EEEEEENS_6half_tENS5_IJlSC_lEEESI_SJ_NS4_8TiledMMAINS4_8MMA_AtomIJNS4_26SM100_MMA_F16BF16_2x1SM_SSISI_SI_fLi256ELi256ELNS4_4UMMA5MajorE0ELSO_0ELNSN_7ScaleInE0ELSP_0EEEEEENS4_6LayoutINS5_IJSC_SC_SC_EEENS5_IJNSA_ILi0EEESU_SU_EEEEENS5_IJNS4_10UnderscoreESX_SX_EEEEENS4_28SM100_TMA_2SM_LOAD_MULTICASTENS4_14ComposedLayoutINS4_7SwizzleILi3ELi4ELi3EEENS4_18smem_ptr_flag_bitsILi16EEENSS_INS5_IJNSA_ILi8EEENSA_ILi64EEEEEENS5_IJS17_SC_EEEEEEEvNS4_8identityENS4_18SM100_TMA_2SM_LOADES1B_vS1C_EENS_8epilogue10collective18CollectiveEpilogueINS1F_23Sm100TmaWarpSpecializedILi4ELi2ELi64ELb1ELb0EEEJNS5_IJSG_SF_SG_EEENS5_IJNSS_ISG_SC_EENSS_IS17_SC_EEEEESI_SJ_SI_SJ_NS1F_6fusion15FusionCallbacksIS1J_NS1O_17LinearCombinationISI_fSI_fLNS_15FloatRoundStyleE2EEES1K_S1N_JEEENS4_5SM1004TMEM4LOAD26SM100_TMEM_LOAD_32dp32b64xENS4_13SM90_TMA_LOADES1B_NS4_39AutoVectorizingCopyWithAssumedAlignmentILi128EEENS4_14SM90_TMA_STOREES1B_S20_S20_EEEvvEEEEvNT_6ParamsE) ;  /* 0xffffff3404e47950 */ /* 0x000fea0003c3ffff */
        .weak           $__internal_2_$__cuda_sm10x_tcgen05_guardrail_trap_unallocated_columns_being_dealloced
        .type           $__internal_2_$__cuda_sm10x_tcgen05_guardrail_trap_unallocated_columns_being_dealloced,@function
        .size           $__internal_2_$__cuda_sm10x_tcgen05_guardrail_trap_unallocated_columns_being_dealloced,(.L_x_189 - $__internal_2_$__cuda_sm10x_tcgen05_guardrail_trap_unallocated_columns_being_dealloced)
$__internal_2_$__cuda_sm10x_tcgen05_guardrail_trap_unallocated_columns_being_dealloced:
[----:B------:R-:W-:Y:S05]  /*c870*/  BPT.TRAP 0x1 ;  /* 0x000000040000795c */ /* 0x000fea0000300000 */
[----:B------:R-:W-:-:S04]  /*c880*/  HFMA2 R3, -RZ, RZ, 0, 0 ;  /* 0x00000000ff037431 */ /* 0x000fc800000001ff */
[----:B------:R-:W-:Y:S05]  /*c890*/  RET.REL.NODEC R2 `(_ZN7cutlass13device_kernelINS_4gemm6kernel13GemmUniversalIN4cute5tupleIJiiiiEEENS1_10collective13CollectiveMmaINS1_35MainloopSm100TmaUmmaWarpSpecializedILi2ELi2ELi2ENS5_IJNS4_1CILi2EEESB_NSA_ILi1EEEEEEEENS5_IJNSA_ILi256EEESF_NSA_ILi128EEEEEENS_6half_tENS5_IJlSC_lEEESI_SJ_NS4_8TiledMMAINS4_8MMA_AtomIJNS4_26SM100_MMA_F16BF16_2x1SM_SSISI_SI_fLi256ELi256ELNS4_4UMMA5MajorE0ELSO_0ELNSN_7ScaleInE0ELSP_0EEEEEENS4_6LayoutINS5_IJSC_SC_SC_EEENS5_IJNSA_ILi0EEESU_SU_EEEEENS5_IJNS4_10UnderscoreESX_SX_EEEEENS4_28SM100_TMA_2SM_LOAD_MULTICASTENS4_14ComposedLayoutINS4_7SwizzleILi3ELi4ELi3EEENS4_18smem_ptr_flag_bitsILi16EEENSS_INS5_IJNSA_ILi8EEENSA_ILi64EEEEEENS5_IJS17_SC_EEEEEEEvNS4_8identityENS4_18SM100_TMA_2SM_LOADES1B_vS1C_EENS_8epilogue10collective18CollectiveEpilogueINS1F_23Sm100TmaWarpSpecializedILi4ELi2ELi64ELb1ELb0EEEJNS5_IJSG_SF_SG_EEENS5_IJNSS_ISG_SC_EENSS_IS17_SC_EEEEESI_SJ_SI_SJ_NS1F_6fusion15FusionCallbacksIS1J_NS1O_17LinearCombinationISI_fSI_fLNS_15FloatRoundStyleE2EEES1K_S1N_JEEENS4_5SM1004TMEM4LOAD26SM100_TMEM_LOAD_32dp32b64xENS4_13SM90_TMA_LOADES1B_NS4_39AutoVectorizingCopyWithAssumedAlignmentILi128EEENS4_14SM90_TMA_STOREES1B_S20_S20_EEEvvEEEEvNT_6ParamsE) ;  /* 0xffffff3402d87950 */ /* 0x000fea0003c3ffff */
.L_x_188:
[----:B------:R-:W-:-:S00]  /*c8a0*/  BRA `(.L_x_188) ;  /* 0xfffffffc00fc7947 */ /* 0x000fc0000383ffff */
[----:B------:R-:W-:-:S00]  /*c8b0*/  NOP ;  /* 0x0000000000007918 */ /* 0x000fc00000000000 */
        /* <DEDUP_REMOVED lines=12> */
.L_x_189:


//--------------------- .nv.global.init           --------------------------
	.section	.nv.global.init,"aw",@progbits
.nv.global.init:
	.type		$str$27,@object
	.size		$str$27,($str$28 - $str$27)
$str$27:
        /*0000*/ 	.byte	0x28, 0x61, 0x64, 0x64, 0x72, 0x65, 0x73, 0x73, 0x20, 0x26, 0x20, 0x6d, 0x61, 0x73, 0x6b, 0x29
        /*0010*/ 	.byte	0x20, 0x3d, 0x3d, 0x20, 0x30, 0x00
	.type		$str$28,@object
	.size		$str$28,($str$26 - $str$28)
$str$28:
        /*0016*/ 	.byte	0x2f, 0x74, 0x6d, 0x70, 0x2f, 0x63, 0x75, 0x74, 0x6c, 0x61, 0x73, 0x73, 0x5f, 0x73, 0x77, 0x65
        /*0026*/ 	.byte	0x65, 0x70, 0x5f, 0x73, 0x72, 0x63, 0x2f, 0x69, 0x6e, 0x63, 0x6c, 0x75, 0x64, 0x65, 0x2f, 0x63
        /*0036*/ 	.byte	0x75, 0x74, 0x65, 0x2f, 0x70, 0x6f, 0x69, 0x6e, 0x74, 0x65, 0x72, 0x5f, 0x66, 0x6c, 0x61, 0x67
        /*0046*/ 	.byte	0x67, 0x65, 0x64, 0x2e, 0x68, 0x70, 0x70, 0x00
	.type		$str$26,@object
	.size		$str$26,($str$25 - $str$26)
$str$26:
        /*004e*/ 	.byte	0x2f, 0x74, 0x6d, 0x70, 0x2f, 0x63, 0x75, 0x74, 0x6c, 0x61, 0x73, 0x73, 0x5f, 0x73, 0x77, 0x65
        /*005e*/ 	.byte	0x65, 0x70, 0x5f, 0x73, 0x72, 0x63, 0x2f, 0x69, 0x6e, 0x63, 0x6c, 0x75, 0x64, 0x65, 0x2f, 0x63
        /*006e*/ 	.byte	0x75, 0x74, 0x65, 0x2f, 0x61, 0x74, 0x6f, 0x6d, 0x2f, 0x63, 0x6f, 0x70, 0x79, 0x5f, 0x74, 0x72
        /*007e*/ 	.byte	0x61, 0x69, 0x74, 0x73, 0x5f, 0x73, 0x6d, 0x31, 0x30, 0x30, 0x2e, 0x68, 0x70, 0x70, 0x00
	.type		$str$25,@object
	.size		$str$25,(__unnamed_1 - $str$25)
$str$25:
        /*008d*/ 	.byte	0x28, 0x28, 0x75, 0x69, 0x6e, 0x74, 0x33, 0x32, 0x5f, 0x74, 0x28, 0x74, 0x68, 0x72, 0x65, 0x61
        /*009d*/ 	.byte	0x64, 0x49, 0x64, 0x78, 0x2e, 0x78, 0x29, 0x20, 0x2f, 0x20, 0x33, 0x32, 0x29, 0x20, 0x25, 0x20
        /*00ad*/ 	.byte	0x34, 0x29, 0x20, 0x3d, 0x3d, 0x20, 0x28, 0x28, 0x28, 0x74, 0x6d, 0x65, 0x6d, 0x5f, 0x61, 0x64
        /*00bd*/ 	.byte	0x64, 0x72, 0x20, 0x3e, 0x3e, 0x20, 0x31, 0x36, 0x29, 0x20, 0x2f, 0x20, 0x33, 0x32, 0x29, 0x20
        /*00cd*/ 	.byte	0x25, 0x20, 0x34, 0x29, 0x00
	.type		__unnamed_1,@object
	.size		__unnamed_1,(__unnamed_2 - __unnamed_1)
__unnamed_1:
        /*00d2*/ 	.byte	0x61, 0x75, 0x74, 0x6f, 0x20, 0x63, 0x75, 0x74, 0x65, 0x3a, 0x3a, 0x61, 0x73, 0x5f, 0x70, 0x6f
        /* <DEDUP_REMOVED lines=24> */
        /*0262*/ 	.byte	0x3e, 0x3e, 0x3e, 0x3e, 0x5d, 0x00
	.type		__unnamed_2,@object
	.size		__unnamed_2,(.L_2 - __unnamed_2)
__unnamed_2:
        /* <DEDUP_REMOVED lines=43> */
        /*0518*/ 	.byte	0x74, 0x65, 0x3a, 0x3a, 0x43, 0x3c, 0x30, 0x3e, 0x3e, 0x3e, 0x3e, 0x5d, 0x00
.L_2:


//--------------------- .nv.shared._ZN7cutlass13device_kernelINS_4gemm6kernel13GemmUniversalIN4cute5tupleIJiiiiEEENS1_10collective13CollectiveMmaINS1_35MainloopSm100TmaUmmaWarpSpecializedILi2ELi2ELi2ENS5_IJNS4_1CILi2EEESB_NSA_ILi1EEEEEEEENS5_IJNSA_ILi256EEESF_NSA_ILi128EEEEEENS_6half_tENS5_IJlSC_lEEESI_SJ_NS4_8TiledMMAINS4_8MMA_AtomIJNS4_26SM100_MMA_F16BF16_2x1SM_SSISI_SI_fLi256ELi256ELNS4_4UMMA5MajorE0ELSO_0ELNSN_7ScaleInE0ELSP_0EEEEEENS4_6LayoutINS5_IJSC_SC_SC_EEENS5_IJNSA_ILi0EEESU_SU_EEEEENS5_IJNS4_10UnderscoreESX_SX_EEEEENS4_28SM100_TMA_2SM_LOAD_MULTICASTENS4_14ComposedLayoutINS4_7SwizzleILi3ELi4ELi3EEENS4_18smem_ptr_flag_bitsILi16EEENSS_INS5_IJNSA_ILi8EEENSA_ILi64EEEEEENS5_IJS17_SC_EEEEEEEvNS4_8identityENS4_18SM100_TMA_2SM_LOADES1B_vS1C_EENS_8epilogue10collective18CollectiveEpilogueINS1F_23Sm100TmaWarpSpecializedILi4ELi2ELi64ELb1ELb0EEEJNS5_IJSG_SF_SG_EEENS5_IJNSS_ISG_SC_EENSS_IS17_SC_EEEEESI_SJ_SI_SJ_NS1F_6fusion15FusionCallbacksIS1J_NS1O_17LinearCombinationISI_fSI_fLNS_15FloatRoundStyleE2EEES1K_S1N_JEEENS4_5SM1004TMEM4LOAD26SM100_TMEM_LOAD_32dp32b64xENS4_13SM90_TMA_LOADES1B_NS4_39AutoVectorizingCopyWithAssumedAlignmentILi128EEENS4_14SM90_TMA_STOREES1B_S20_S20_EEEvvEEEEvNT_6ParamsE --------------------------
	.section	.nv.shared._ZN7cutlass13device_kernelINS_4gemm6kernel13GemmUniversalIN4cute5tupleIJiiiiEEENS1_10collective13CollectiveMmaINS1_35MainloopSm100TmaUmmaWarpSpecializedILi2ELi2ELi2ENS5_IJNS4_1CILi2EEESB_NSA_ILi1EEEEEEEENS5_IJNSA_ILi256EEESF_NSA_ILi128EEEEEENS_6half_tENS5_IJlSC_lEEESI_SJ_NS4_8TiledMMAINS4_8MMA_AtomIJNS4_26SM100_MMA_F16BF16_2x1SM_SSISI_SI_fLi256ELi256ELNS4_4UMMA5MajorE0ELSO_0ELNSN_7ScaleInE0ELSP_0EEEEEENS4_6LayoutINS5_IJSC_SC_SC_EEENS5_IJNSA_ILi0EEESU_SU_EEEEENS5_IJNS4_10UnderscoreESX_SX_EEEEENS4_28SM100_TMA_2SM_LOAD_MULTICASTENS4_14ComposedLayoutINS4_7SwizzleILi3ELi4ELi3EEENS4_18smem_ptr_flag_bitsILi16EEENSS_INS5_IJNSA_ILi8EEENSA_ILi64EEEEEENS5_IJS17_SC_EEEEEEEvNS4_8identityENS4_18SM100_TMA_2SM_LOADES1B_vS1C_EENS_8epilogue10collective18CollectiveEpilogueINS1F_23Sm100TmaWarpSpecializedILi4ELi2ELi64ELb1ELb0EEEJNS5_IJSG_SF_SG_EEENS5_IJNSS_ISG_SC_EENSS_IS17_SC_EEEEESI_SJ_SI_SJ_NS1F_6fusion15FusionCallbacksIS1J_NS1O_17LinearCombinationISI_fSI_fLNS_15FloatRoundStyleE2EEES1K_S1N_JEEENS4_5SM1004TMEM4LOAD26SM100_TMEM_LOAD_32dp32b64xENS4_13SM90_TMA_LOADES1B_NS4_39AutoVectorizingCopyWithAssumedAlignmentILi128EEENS4_14SM90_TMA_STOREES1B_S20_S20_EEEvvEEEEvNT_6ParamsE,"aw",@nobits
	.sectionflags	@""
	.align	16
	.zero		1024


//--------------------- .nv.shared.reserved.0     --------------------------
	.section	.nv.shared.reserved.0,"aw",@nobits
	.weak		__nv_reservedSMEM_offset_0_alias
	.size		__nv_reservedSMEM_offset_0_alias, 0, 64
	.other		__nv_reservedSMEM_offset_0_alias,@"STO_CUDA_RESERVED_SHARED STV_DEFAULT"
__nv_reservedSMEM_offset_0_alias:
	.zero		0
.nv.shared.reserved.0:
	.zero		64
	.weak		__nv_reservedSMEM_tcgen05_partition
	.type		__nv_reservedSMEM_tcgen05_partition,@object
	.size		__nv_reservedSMEM_tcgen05_partition,(.L_0 - __nv_reservedSMEM_tcgen05_partition)
__nv_reservedSMEM_tcgen05_partition:
	.zero		32
.L_0:


//--------------------- .nv.global                --------------------------
	.section	.nv.global,"aw",@nobits
.nv.global:
	.type		_ZN39_INTERNAL_fc9a54f2_4_k_cu_282a408e_63044cute1_E,@object
	.size		_ZN39_INTERNAL_fc9a54f2_4_k_cu_282a408e_63044cute1_E,(_ZN39_INTERNAL_fc9a54f2_4_k_cu_282a408e_63044cuda3std3__45__cpo6cbeginE - _ZN39_INTERNAL_fc9a54f2_4_k_cu_282a408e_63044cute1_E)
_ZN39_INTERNAL_fc9a54f2_4_k_cu_282a408e_63044cute1_E:
	.zero		1
	.type		_ZN39_INTERNAL_fc9a54f2_4_k_cu_282a408e_63044cuda3std3__45__cpo6cbeginE,@object
	.size		_ZN39_INTERNAL_fc9a54f2_4_k_cu_282a408e_63044cuda3std3__45__cpo6cbeginE,(_ZN39_INTERNAL_fc9a54f2_4_k_cu_282a408e_63044cuda3std3__48in_placeE - _ZN39_INTERNAL_fc9a54f2_4_k_cu_282a408e_63044cuda3std3__45__cpo6cbeginE)
_ZN39_INTERNAL_fc9a54f2_4_k_cu_282a408e_63044cuda3std3__45__cpo6cbeginE:
	.zero		1
	.type		_ZN39_INTERNAL_fc9a54f2_4_k_cu_282a408e_63044cuda3std3__48in_placeE,@object
	.size		_ZN39_INTERNAL_fc9a54f2_4_k_cu_282a408e_63044cuda3std3__48in_placeE,(_ZN39_INTERNAL_fc9a54f2_4_k_cu_282a408e_63044cuda3std6ranges3__45__cpo9iter_moveE - _ZN39_INTERNAL_fc9a54f2_4_k_cu_282a408e_63044cuda3std3__48in_placeE)
_ZN39_INTERNAL_fc9a54f2_4_k_cu_282a408e_63044cuda3std3__48in_placeE:
	.zero		1
	.type		_ZN39_INTERNAL_fc9a54f2_4_k_cu_282a408e_63044cuda3std6ranges3__45__cpo9iter_moveE,@object
	.size		_ZN39_INTERNAL_fc9a54f2_4_k_cu_282a408e_63044cuda3std6ranges3__45__cpo9iter_moveE,(_ZN39_INTERNAL_fc9a54f2_4_k_cu_282a408e_63044cuda3std3__45__cpo5beginE - _ZN39_INTERNAL_fc9a54f2_4_k_cu_282a408e_63044cuda3std6ranges3__45__cpo9iter_moveE)
_ZN39_INTERNAL_fc9a54f2_4_k_cu_282a408e_63044cuda3std6ranges3__45__cpo9iter_moveE:
	.zero		1
	.type		_ZN39_INTERNAL_fc9a54f2_4_k_cu_282a408e_63044cuda3std3__45__cpo5beginE,@object
	.size		_ZN39_INTERNAL_fc9a54f2_4_k_cu_282a408e_63044cuda3std3__45__cpo5beginE,(_ZN39_INTERNAL_fc9a54f2_4_k_cu_282a408e_63044cuda3std3__441_GLOBAL__N__fc9a54f2_4_k_cu_282a408e_63046ignoreE - _ZN39_INTERNAL_fc9a54f2_4_k_cu_282a408e_63044cuda3std3__45__cpo5beginE)
_ZN39_INTERNAL_fc9a54f2_4_k_cu_282a408e_63044cuda3std3__45__cpo5beginE:
	.zero		1
	.type		_ZN39_INTERNAL_fc9a54f2_4_k_cu_282a408e_63044cuda3std3__441_GLOBAL__N__fc9a54f2_4_k_cu_282a408e_63046ignoreE,@object
	.size		_ZN39_INTERNAL_fc9a54f2_4_k_cu_282a408e_63044cuda3std3__441_GLOBAL__N__fc9a54f2_4_k_cu_282a408e_63046ignoreE,(_ZN39_INTERNAL_fc9a54f2_4_k_cu_282a408e_63044cute7productE - _ZN39_INTERNAL_fc9a54f2_4_k_cu_282a408e_63044cuda3std3__441_GLOBAL__N__fc9a54f2_4_k_cu_282a408e_63046ignoreE)
_ZN39_INTERNAL_fc9a54f2_4_k_cu_282a408e_63044cuda3std3__441_GLOBAL__N__fc9a54f2_4_k_cu_282a408e_63046ignoreE:
	.zero		1
	.type		_ZN39_INTERNAL_fc9a54f2_4_k_cu_282a408e_63044cute7productE,@object
	.size		_ZN39_INTERNAL_fc9a54f2_4_k_cu_282a408e_63044cute7productE,(_ZN39_INTERNAL_fc9a54f2_4_k_cu_282a408e_63044cuda3std3__45__cpo3endE - _ZN39_INTERNAL_fc9a54f2_4_k_cu_282a408e_63044cute7productE)
_ZN39_INTERNAL_fc9a54f2_4_k_cu_282a408e_63044cute7productE:
	.zero		1
	.type		_ZN39_INTERNAL_fc9a54f2_4_k_cu_282a408e_63044cuda3std3__45__cpo3endE,@object
	.size		_ZN39_INTERNAL_fc9a54f2_4_k_cu_282a408e_63044cuda3std3__45__cpo3endE,(_ZN39_INTERNAL_fc9a54f2_4_k_cu_282a408e_63044cuda3std3__419piecewise_constructE - _ZN39_INTERNAL_fc9a54f2_4_k_cu_282a408e_63044cuda3std3__45__cpo3endE)
_ZN39_INTERNAL_fc9a54f2_4_k_cu_282a408e_63044cuda3std3__45__cpo3endE:
	.zero		1
	.type		_ZN39_INTERNAL_fc9a54f2_4_k_cu_282a408e_63044cuda3std3__419piecewise_constructE,@object
	.size		_ZN39_INTERNAL_fc9a54f2_4_k_cu_282a408e_63044cuda3std3__419piecewise_constructE,(_ZN39_INTERNAL_fc9a54f2_4_k_cu_282a408e_63044cuda3std3__45__cpo4cendE - _ZN39_INTERNAL_fc9a54f2_4_k_cu_282a408e_63044cuda3std3__419piecewise_constructE)
_ZN39_INTERNAL_fc9a54f2_4_k_cu_282a408e_63044cuda3std3__419piecewise_constructE:
	.zero		1
	.type		_ZN39_INTERNAL_fc9a54f2_4_k_cu_282a408e_63044cuda3std3__45__cpo4cendE,@object
	.size		_ZN39_INTERNAL_fc9a54f2_4_k_cu_282a408e_63044cuda3std3__45__cpo4cendE,(_ZN39_INTERNAL_fc9a54f2_4_k_cu_282a408e_63044cuda3std6ranges3__45__cpo4swapE - _ZN39_INTERNAL_fc9a54f2_4_k_cu_282a408e_63044cuda3std3__45__cpo4cendE)
_ZN39_INTERNAL_fc9a54f2_4_k_cu_282a408e_63044cuda3std3__45__cpo4cendE:
	.zero		1
	.type		_ZN39_INTERNAL_fc9a54f2_4_k_cu_282a408e_63044cuda3std6ranges3__45__cpo4swapE,@object
	.size		_ZN39_INTERNAL_fc9a54f2_4_k_cu_282a408e_63044cuda3std6ranges3__45__cpo4swapE,(.L_10 - _ZN39_INTERNAL_fc9a54f2_4_k_cu_282a408e_63044cuda3std6ranges3__45__cpo4swapE)
_ZN39_INTERNAL_fc9a54f2_4_k_cu_282a408e_63044cuda3std6ranges3__45__cpo4swapE:
	.zero		1
.L_10:


//--------------------- .nv.constant0._ZN7cutlass13device_kernelINS_4gemm6kernel13GemmUniversalIN4cute5tupleIJiiiiEEENS1_10collective13CollectiveMmaINS1_35MainloopSm100TmaUmmaWarpSpecializedILi2ELi2ELi2ENS5_IJNS4_1CILi2EEESB_NSA_ILi1EEEEEEEENS5_IJNSA_ILi256EEESF_NSA_ILi128EEEEEENS_6half_tENS5_IJlSC_lEEESI_SJ_NS4_8TiledMMAINS4_8MMA_AtomIJNS4_26SM100_MMA_F16BF16_2x1SM_SSISI_SI_fLi256ELi256ELNS4_4UMMA5MajorE0ELSO_0ELNSN_7ScaleInE0ELSP_0EEEEEENS4_6LayoutINS5_IJSC_SC_SC_EEENS5_IJNSA_ILi0EEESU_SU_EEEEENS5_IJNS4_10UnderscoreESX_SX_EEEEENS4_28SM100_TMA_2SM_LOAD_MULTICASTENS4_14ComposedLayoutINS4_7SwizzleILi3ELi4ELi3EEENS4_18smem_ptr_flag_bitsILi16EEENSS_INS5_IJNSA_ILi8EEENSA_ILi64EEEEEENS5_IJS17_SC_EEEEEEEvNS4_8identityENS4_18SM100_TMA_2SM_LOADES1B_vS1C_EENS_8epilogue10collective18CollectiveEpilogueINS1F_23Sm100TmaWarpSpecializedILi4ELi2ELi64ELb1ELb0EEEJNS5_IJSG_SF_SG_EEENS5_IJNSS_ISG_SC_EENSS_IS17_SC_EEEEESI_SJ_SI_SJ_NS1F_6fusion15FusionCallbacksIS1J_NS1O_17LinearCombinationISI_fSI_fLNS_15FloatRoundStyleE2EEES1K_S1N_JEEENS4_5SM1004TMEM4LOAD26SM100_TMEM_LOAD_32dp32b64xENS4_13SM90_TMA_LOADES1B_NS4_39AutoVectorizingCopyWithAssumedAlignmentILi128EEENS4_14SM90_TMA_STOREES1B_S20_S20_EEEvvEEEEvNT_6ParamsE --------------------------
	.section	.nv.constant0._ZN7cutlass13device_kernelINS_4gemm6kernel13GemmUniversalIN4cute5tupleIJiiiiEEENS1_10collective13CollectiveMmaINS1_35MainloopSm100TmaUmmaWarpSpecializedILi2ELi2ELi2ENS5_IJNS4_1CILi2EEESB_NSA_ILi1EEEEEEEENS5_IJNSA_ILi256EEESF_NSA_ILi128EEEEEENS_6half_tENS5_IJlSC_lEEESI_SJ_NS4_8TiledMMAINS4_8MMA_AtomIJNS4_26SM100_MMA_F16BF16_2x1SM_SSISI_SI_fLi256ELi256ELNS4_4UMMA5MajorE0ELSO_0ELNSN_7ScaleInE0ELSP_0EEEEEENS4_6LayoutINS5_IJSC_SC_SC_EEENS5_IJNSA_ILi0EEESU_SU_EEEEENS5_IJNS4_10UnderscoreESX_SX_EEEEENS4_28SM100_TMA_2SM_LOAD_MULTICASTENS4_14ComposedLayoutINS4_7SwizzleILi3ELi4ELi3EEENS4_18smem_ptr_flag_bitsILi16EEENSS_INS5_IJNSA_ILi8EEENSA_ILi64EEEEEENS5_IJS17_SC_EEEEEEEvNS4_8identityENS4_18SM100_TMA_2SM_LOADES1B_vS1C_EENS_8epilogue10collective18CollectiveEpilogueINS1F_23Sm100TmaWarpSpecializedILi4ELi2ELi64ELb1ELb0EEEJNS5_IJSG_SF_SG_EEENS5_IJNSS_ISG_SC_EENSS_IS17_SC_EEEEESI_SJ_SI_SJ_NS1F_6fusion15FusionCallbacksIS1J_NS1O_17LinearCombinationISI_fSI_fLNS_15FloatRoundStyleE2EEES1K_S1N_JEEENS4_5SM1004TMEM4LOAD26SM100_TMEM_LOAD_32dp32b64xENS4_13SM90_TMA_LOADES1B_NS4_39AutoVectorizingCopyWithAssumedAlignmentILi128EEENS4_14SM90_TMA_STOREES1B_S20_S20_EEEvvEEEEvNT_6ParamsE,"a",@progbits
	.sectionflags	@""
	.align	4
.nv.constant0._ZN7cutlass13device_kernelINS_4gemm6kernel13GemmUniversalIN4cute5tupleIJiiiiEEENS1_10collective13CollectiveMmaINS1_35MainloopSm100TmaUmmaWarpSpecializedILi2ELi2ELi2ENS5_IJNS4_1CILi2EEESB_NSA_ILi1EEEEEEEENS5_IJNSA_ILi256EEESF_NSA_ILi128EEEEEENS_6half_tENS5_IJlSC_lEEESI_SJ_NS4_8TiledMMAINS4_8MMA_AtomIJNS4_26SM100_MMA_F16BF16_2x1SM_SSISI_SI_fLi256ELi256ELNS4_4UMMA5MajorE0ELSO_0ELNSN_7ScaleInE0ELSP_0EEEEEENS4_6LayoutINS5_IJSC_SC_SC_EEENS5_IJNSA_ILi0EEESU_SU_EEEEENS5_IJNS4_10UnderscoreESX_SX_EEEEENS4_28SM100_TMA_2SM_LOAD_MULTICASTENS4_14ComposedLayoutINS4_7SwizzleILi3ELi4ELi3EEENS4_18smem_ptr_flag_bitsILi16EEENSS_INS5_IJNSA_ILi8EEENSA_ILi64EEEEEENS5_IJS17_SC_EEEEEEEvNS4_8identityENS4_18SM100_TMA_2SM_LOADES1B_vS1C_EENS_8epilogue10collective18CollectiveEpilogueINS1F_23Sm100TmaWarpSpecializedILi4ELi2ELi64ELb1ELb0EEEJNS5_IJSG_SF_SG_EEENS5_IJNSS_ISG_SC_EENSS_IS17_SC_EEEEESI_SJ_SI_SJ_NS1F_6fusion15FusionCallbacksIS1J_NS1O_17LinearCombinationISI_fSI_fLNS_15FloatRoundStyleE2EEES1K_S1N_JEEENS4_5SM1004TMEM4LOAD26SM100_TMEM_LOAD_32dp32b64xENS4_13SM90_TMA_LOADES1B_NS4_39AutoVectorizingCopyWithAssumedAlignmentILi128EEENS4_14SM90_TMA_STOREES1B_S20_S20_EEEvvEEEEvNT_6ParamsE:
	.zero		2944


//--------------------- SYMBOLS --------------------------

	.type		.nv.reservedSmem.offset0,@object
	.size		.nv.reservedSmem.offset0,0x4
	.type		.nv.reservedSmem.cap,@object
	.size		.nv.reservedSmem.cap,0x4
	.type		__assertfail,@function
